//
// Generated by NVIDIA NVVM Compiler
//
// Compiler Build ID: CL-36424714
// Cuda compilation tools, release 13.0, V13.0.88
// Based on NVVM 20.0.0
//

.version 9.0
.target sm_100
.address_size 64

	// .globl	stencil_kernel

.visible .entry stencil_kernel(
	.param .u32 stencil_kernel_param_0,
	.param .u32 stencil_kernel_param_1,
	.param .u32 stencil_kernel_param_2,
	.param .u32 stencil_kernel_param_3,
	.param .u32 stencil_kernel_param_4,
	.param .u32 stencil_kernel_param_5,
	.param .u32 stencil_kernel_param_6,
	.param .u32 stencil_kernel_param_7,
	.param .u64 .ptr .align 1 stencil_kernel_param_8,
	.param .u64 .ptr .align 1 stencil_kernel_param_9,
	.param .u64 .ptr .align 1 stencil_kernel_param_10
)
{
	.reg .pred 	%p<31>;
	.reg .b32 	%r<187>;
	.reg .b64 	%rd<115>;
	.reg .b64 	%fd<169>;

	ld.param.u32 	%r80, [stencil_kernel_param_0];
	ld.param.u32 	%r81, [stencil_kernel_param_1];
	ld.param.u32 	%r82, [stencil_kernel_param_2];
	ld.param.u32 	%r83, [stencil_kernel_param_3];
	ld.param.u32 	%r84, [stencil_kernel_param_4];
	ld.param.u32 	%r85, [stencil_kernel_param_6];
	ld.param.u64 	%rd9, [stencil_kernel_param_8];
	ld.param.u64 	%rd10, [stencil_kernel_param_9];
	ld.param.u64 	%rd11, [stencil_kernel_param_10];
	cvta.to.global.u64 	%rd1, %rd11;
	cvta.to.global.u64 	%rd2, %rd9;
	cvta.to.global.u64 	%rd3, %rd10;
	mov.u32 	%r1, %tid.x;
	mov.u32 	%r86, %ctaid.x;
	mov.u32 	%r87, %ntid.x;
	mul.lo.s32 	%r2, %r86, %r87;
	add.s32 	%r3, %r2, %r1;
	mov.u32 	%r4, %tid.y;
	mov.u32 	%r88, %ctaid.y;
	mov.u32 	%r89, %ntid.y;
	mul.lo.s32 	%r5, %r88, %r89;
	add.s32 	%r6, %r5, %r4;
	mov.u32 	%r7, %tid.z;
	mov.u32 	%r90, %ctaid.z;
	mov.u32 	%r91, %ntid.z;
	mul.lo.s32 	%r8, %r90, %r91;
	add.s32 	%r9, %r8, %r7;
	setp.eq.s32 	%p1, %r80, 3;
	@%p1 bra 	$L__BB0_29;
	setp.eq.s32 	%p2, %r80, 2;
	@%p2 bra 	$L__BB0_16;
	setp.ne.s32 	%p3, %r80, 1;
	@%p3 bra 	$L__BB0_42;
	add.s32 	%r143, %r6, 4;
	mul.lo.s32 	%r10, %r83, %r143;
	add.s32 	%r11, %r9, 4;
	mul.lo.s32 	%r144, %r83, %r11;
	mul.lo.s32 	%r12, %r144, %r84;
	sub.s32 	%r145, %r3, %r81;
	add.s32 	%r146, %r145, -2;
	mul.lo.s32 	%r13, %r85, %r146;
	mul.wide.s32 	%rd87, %r13, 8;
	add.s64 	%rd88, %rd3, %rd87;
	ld.global.f64 	%fd113, [%rd88];
	cvt.s64.s32 	%rd89, %r81;
	cvt.s64.s32 	%rd90, %r12;
	cvt.s64.s32 	%rd91, %r10;
	cvt.s64.s32 	%rd92, %r3;
	add.s64 	%rd93, %rd91, %rd92;
	add.s64 	%rd94, %rd93, %rd90;
	add.s64 	%rd95, %rd94, %rd89;
	shl.b64 	%rd96, %rd95, 3;
	add.s64 	%rd97, %rd2, %rd96;
	ld.global.f64 	%fd114, [%rd97+32];
	mul.f64 	%fd161, %fd113, %fd114;
	shl.b64 	%rd98, %rd94, 3;
	add.s64 	%rd4, %rd1, %rd98;
	st.global.f64 	[%rd4+32], %fd161;
	sub.s32 	%r14, %r82, %r81;
	setp.lt.s32 	%p22, %r14, 1;
	@%p22 bra 	$L__BB0_42;
	add.s32 	%r148, %r3, %r81;
	add.s32 	%r149, %r148, %r10;
	add.s32 	%r150, %r149, %r12;
	add.s32 	%r15, %r150, 4;
	shl.b32 	%r151, %r85, 2;
	add.s32 	%r16, %r13, %r151;
	and.b32  	%r17, %r14, 7;
	sub.s32 	%r152, %r81, %r82;
	setp.gt.u32 	%p23, %r152, -8;
	mov.b32 	%r179, 1;
	@%p23 bra 	$L__BB0_8;
	and.b32  	%r154, %r14, 2147483640;
	neg.s32 	%r171, %r154;
	add.s32 	%r155, %r1, %r81;
	add.s32 	%r156, %r155, %r2;
	mad.lo.s32 	%r157, %r84, %r11, %r6;
	add.s32 	%r158, %r157, 4;
	mad.lo.s32 	%r168, %r83, %r158, %r156;
	mov.b32 	%r170, 0;
	mov.u32 	%r169, %r16;
$L__BB0_6:
	.pragma "nounroll";
	add.s32 	%r159, %r168, 5;
	mul.wide.s32 	%rd99, %r159, 8;
	add.s64 	%rd100, %rd2, %rd99;
	ld.global.f64 	%fd115, [%rd100];
	add.s32 	%r160, %r169, 1;
	mul.wide.s32 	%rd101, %r160, 8;
	add.s64 	%rd102, %rd3, %rd101;
	ld.global.f64 	%fd116, [%rd102];
	fma.rn.f64 	%fd117, %fd115, %fd116, %fd161;
	st.global.f64 	[%rd4+32], %fd117;
	ld.global.f64 	%fd118, [%rd100+8];
	ld.global.f64 	%fd119, [%rd102+8];
	fma.rn.f64 	%fd120, %fd118, %fd119, %fd117;
	st.global.f64 	[%rd4+32], %fd120;
	ld.global.f64 	%fd121, [%rd100+16];
	ld.global.f64 	%fd122, [%rd102+16];
	fma.rn.f64 	%fd123, %fd121, %fd122, %fd120;
	st.global.f64 	[%rd4+32], %fd123;
	ld.global.f64 	%fd124, [%rd100+24];
	ld.global.f64 	%fd125, [%rd102+24];
	fma.rn.f64 	%fd126, %fd124, %fd125, %fd123;
	st.global.f64 	[%rd4+32], %fd126;
	ld.global.f64 	%fd127, [%rd100+32];
	ld.global.f64 	%fd128, [%rd102+32];
	fma.rn.f64 	%fd129, %fd127, %fd128, %fd126;
	st.global.f64 	[%rd4+32], %fd129;
	ld.global.f64 	%fd130, [%rd100+40];
	ld.global.f64 	%fd131, [%rd102+40];
	fma.rn.f64 	%fd132, %fd130, %fd131, %fd129;
	st.global.f64 	[%rd4+32], %fd132;
	ld.global.f64 	%fd133, [%rd100+48];
	ld.global.f64 	%fd134, [%rd102+48];
	fma.rn.f64 	%fd135, %fd133, %fd134, %fd132;
	st.global.f64 	[%rd4+32], %fd135;
	ld.global.f64 	%fd136, [%rd100+56];
	ld.global.f64 	%fd137, [%rd102+56];
	fma.rn.f64 	%fd161, %fd136, %fd137, %fd135;
	st.global.f64 	[%rd4+32], %fd161;
	add.s32 	%r171, %r171, 8;
	add.s32 	%r170, %r170, 8;
	add.s32 	%r169, %r169, 8;
	add.s32 	%r168, %r168, 8;
	setp.eq.s32 	%p24, %r171, 0;
	@%p24 bra 	$L__BB0_7;
	bra.uni 	$L__BB0_6;
$L__BB0_7:
	add.s32 	%r179, %r170, 1;
$L__BB0_8:
	setp.eq.s32 	%p25, %r17, 0;
	@%p25 bra 	$L__BB0_42;
	and.b32  	%r61, %r14, 3;
	setp.lt.u32 	%p26, %r17, 4;
	@%p26 bra 	$L__BB0_11;
	add.s32 	%r161, %r15, %r179;
	mul.wide.s32 	%rd103, %r161, 8;
	add.s64 	%rd104, %rd2, %rd103;
	ld.global.f64 	%fd138, [%rd104];
	add.s32 	%r162, %r179, %r16;
	mul.wide.s32 	%rd105, %r162, 8;
	add.s64 	%rd106, %rd3, %rd105;
	ld.global.f64 	%fd139, [%rd106];
	fma.rn.f64 	%fd140, %fd138, %fd139, %fd161;
	st.global.f64 	[%rd4+32], %fd140;
	ld.global.f64 	%fd141, [%rd104+8];
	ld.global.f64 	%fd142, [%rd106+8];
	fma.rn.f64 	%fd143, %fd141, %fd142, %fd140;
	st.global.f64 	[%rd4+32], %fd143;
	ld.global.f64 	%fd144, [%rd104+16];
	ld.global.f64 	%fd145, [%rd106+16];
	fma.rn.f64 	%fd146, %fd144, %fd145, %fd143;
	st.global.f64 	[%rd4+32], %fd146;
	ld.global.f64 	%fd147, [%rd104+24];
	ld.global.f64 	%fd148, [%rd106+24];
	fma.rn.f64 	%fd161, %fd147, %fd148, %fd146;
	st.global.f64 	[%rd4+32], %fd161;
	add.s32 	%r179, %r179, 4;
$L__BB0_11:
	setp.eq.s32 	%p27, %r61, 0;
	@%p27 bra 	$L__BB0_42;
	setp.eq.s32 	%p28, %r61, 1;
	@%p28 bra 	$L__BB0_14;
	add.s32 	%r163, %r15, %r179;
	mul.wide.s32 	%rd107, %r163, 8;
	add.s64 	%rd108, %rd2, %rd107;
	ld.global.f64 	%fd149, [%rd108];
	add.s32 	%r164, %r179, %r16;
	mul.wide.s32 	%rd109, %r164, 8;
	add.s64 	%rd110, %rd3, %rd109;
	ld.global.f64 	%fd150, [%rd110];
	fma.rn.f64 	%fd151, %fd149, %fd150, %fd161;
	st.global.f64 	[%rd4+32], %fd151;
	ld.global.f64 	%fd152, [%rd108+8];
	ld.global.f64 	%fd153, [%rd110+8];
	fma.rn.f64 	%fd161, %fd152, %fd153, %fd151;
	st.global.f64 	[%rd4+32], %fd161;
	add.s32 	%r179, %r179, 2;
$L__BB0_14:
	and.b32  	%r165, %r14, 1;
	setp.eq.b32 	%p29, %r165, 1;
	not.pred 	%p30, %p29;
	@%p30 bra 	$L__BB0_42;
	add.s32 	%r166, %r15, %r179;
	mul.wide.s32 	%rd111, %r166, 8;
	add.s64 	%rd112, %rd2, %rd111;
	ld.global.f64 	%fd154, [%rd112];
	add.s32 	%r167, %r179, %r16;
	mul.wide.s32 	%rd113, %r167, 8;
	add.s64 	%rd114, %rd3, %rd113;
	ld.global.f64 	%fd155, [%rd114];
	fma.rn.f64 	%fd156, %fd154, %fd155, %fd161;
	st.global.f64 	[%rd4+32], %fd156;
	bra.uni 	$L__BB0_42;
$L__BB0_16:
	add.s32 	%r28, %r6, 4;
	mul.lo.s32 	%r119, %r83, %r28;
	add.s32 	%r29, %r9, 4;
	mul.lo.s32 	%r120, %r83, %r29;
	mul.lo.s32 	%r30, %r120, %r84;
	sub.s32 	%r121, %r6, %r81;
	add.s32 	%r122, %r121, 2;
	mul.lo.s32 	%r123, %r85, %r122;
	mul.wide.s32 	%rd46, %r123, 8;
	add.s64 	%rd5, %rd3, %rd46;
	ld.global.f64 	%fd69, [%rd5];
	mul.lo.s32 	%r124, %r83, %r81;
	cvt.s64.s32 	%rd47, %r124;
	cvt.s64.s32 	%rd48, %r30;
	cvt.s64.s32 	%rd49, %r119;
	cvt.s64.s32 	%rd50, %r3;
	add.s64 	%rd51, %rd49, %rd50;
	add.s64 	%rd52, %rd51, %rd48;
	add.s64 	%rd53, %rd52, %rd47;
	shl.b64 	%rd54, %rd53, 3;
	add.s64 	%rd55, %rd2, %rd54;
	ld.global.f64 	%fd70, [%rd55+32];
	mul.f64 	%fd164, %fd69, %fd70;
	shl.b64 	%rd56, %rd52, 3;
	add.s64 	%rd6, %rd1, %rd56;
	st.global.f64 	[%rd6+32], %fd164;
	sub.s32 	%r31, %r82, %r81;
	setp.lt.s32 	%p13, %r31, 1;
	@%p13 bra 	$L__BB0_42;
	add.s32 	%r126, %r3, %r30;
	add.s32 	%r32, %r81, %r28;
	add.s32 	%r33, %r126, 4;
	and.b32  	%r34, %r31, 7;
	sub.s32 	%r127, %r81, %r82;
	setp.gt.u32 	%p14, %r127, -8;
	mov.b32 	%r182, 1;
	@%p14 bra 	$L__BB0_21;
	and.b32  	%r129, %r31, 2147483640;
	neg.s32 	%r174, %r129;
	add.s32 	%r130, %r4, %r81;
	add.s32 	%r131, %r130, %r5;
	mad.lo.s32 	%r132, %r84, %r29, %r131;
	add.s32 	%r133, %r132, 5;
	mad.lo.s32 	%r172, %r83, %r133, %r3;
	shl.b32 	%r37, %r83, 3;
	mov.b32 	%r173, 0;
	mul.wide.s32 	%rd61, %r83, 8;
$L__BB0_19:
	.pragma "nounroll";
	add.s32 	%r134, %r173, 1;
	add.s32 	%r135, %r172, 4;
	mul.wide.s32 	%rd57, %r135, 8;
	add.s64 	%rd58, %rd2, %rd57;
	ld.global.f64 	%fd71, [%rd58];
	mul.wide.s32 	%rd59, %r134, 8;
	add.s64 	%rd60, %rd5, %rd59;
	ld.global.f64 	%fd72, [%rd60];
	fma.rn.f64 	%fd73, %fd71, %fd72, %fd164;
	st.global.f64 	[%rd6+32], %fd73;
	add.s64 	%rd62, %rd58, %rd61;
	ld.global.f64 	%fd74, [%rd62];
	ld.global.f64 	%fd75, [%rd60+8];
	fma.rn.f64 	%fd76, %fd74, %fd75, %fd73;
	st.global.f64 	[%rd6+32], %fd76;
	add.s64 	%rd63, %rd62, %rd61;
	ld.global.f64 	%fd77, [%rd63];
	ld.global.f64 	%fd78, [%rd60+16];
	fma.rn.f64 	%fd79, %fd77, %fd78, %fd76;
	st.global.f64 	[%rd6+32], %fd79;
	add.s64 	%rd64, %rd63, %rd61;
	ld.global.f64 	%fd80, [%rd64];
	ld.global.f64 	%fd81, [%rd60+24];
	fma.rn.f64 	%fd82, %fd80, %fd81, %fd79;
	st.global.f64 	[%rd6+32], %fd82;
	add.s64 	%rd65, %rd64, %rd61;
	ld.global.f64 	%fd83, [%rd65];
	ld.global.f64 	%fd84, [%rd60+32];
	fma.rn.f64 	%fd85, %fd83, %fd84, %fd82;
	st.global.f64 	[%rd6+32], %fd85;
	add.s64 	%rd66, %rd65, %rd61;
	ld.global.f64 	%fd86, [%rd66];
	ld.global.f64 	%fd87, [%rd60+40];
	fma.rn.f64 	%fd88, %fd86, %fd87, %fd85;
	st.global.f64 	[%rd6+32], %fd88;
	add.s64 	%rd67, %rd66, %rd61;
	ld.global.f64 	%fd89, [%rd67];
	ld.global.f64 	%fd90, [%rd60+48];
	fma.rn.f64 	%fd91, %fd89, %fd90, %fd88;
	st.global.f64 	[%rd6+32], %fd91;
	add.s64 	%rd68, %rd67, %rd61;
	ld.global.f64 	%fd92, [%rd68];
	ld.global.f64 	%fd93, [%rd60+56];
	fma.rn.f64 	%fd164, %fd92, %fd93, %fd91;
	st.global.f64 	[%rd6+32], %fd164;
	add.s32 	%r174, %r174, 8;
	add.s32 	%r173, %r173, 8;
	add.s32 	%r172, %r172, %r37;
	setp.eq.s32 	%p15, %r174, 0;
	@%p15 bra 	$L__BB0_20;
	bra.uni 	$L__BB0_19;
$L__BB0_20:
	add.s32 	%r182, %r173, 1;
$L__BB0_21:
	setp.eq.s32 	%p16, %r34, 0;
	@%p16 bra 	$L__BB0_42;
	and.b32  	%r68, %r31, 3;
	setp.lt.u32 	%p17, %r34, 4;
	@%p17 bra 	$L__BB0_24;
	add.s32 	%r136, %r32, %r182;
	mad.lo.s32 	%r137, %r136, %r83, %r33;
	mul.wide.s32 	%rd69, %r137, 8;
	add.s64 	%rd70, %rd2, %rd69;
	ld.global.f64 	%fd94, [%rd70];
	mul.wide.s32 	%rd71, %r182, 8;
	add.s64 	%rd72, %rd5, %rd71;
	ld.global.f64 	%fd95, [%rd72];
	fma.rn.f64 	%fd96, %fd94, %fd95, %fd164;
	st.global.f64 	[%rd6+32], %fd96;
	mul.wide.s32 	%rd73, %r83, 8;
	add.s64 	%rd74, %rd70, %rd73;
	ld.global.f64 	%fd97, [%rd74];
	ld.global.f64 	%fd98, [%rd72+8];
	fma.rn.f64 	%fd99, %fd97, %fd98, %fd96;
	st.global.f64 	[%rd6+32], %fd99;
	add.s64 	%rd75, %rd74, %rd73;
	ld.global.f64 	%fd100, [%rd75];
	ld.global.f64 	%fd101, [%rd72+16];
	fma.rn.f64 	%fd102, %fd100, %fd101, %fd99;
	st.global.f64 	[%rd6+32], %fd102;
	add.s64 	%rd76, %rd75, %rd73;
	ld.global.f64 	%fd103, [%rd76];
	ld.global.f64 	%fd104, [%rd72+24];
	fma.rn.f64 	%fd164, %fd103, %fd104, %fd102;
	st.global.f64 	[%rd6+32], %fd164;
	add.s32 	%r182, %r182, 4;
$L__BB0_24:
	setp.eq.s32 	%p18, %r68, 0;
	@%p18 bra 	$L__BB0_42;
	setp.eq.s32 	%p19, %r68, 1;
	@%p19 bra 	$L__BB0_27;
	add.s32 	%r138, %r32, %r182;
	mad.lo.s32 	%r139, %r138, %r83, %r33;
	mul.wide.s32 	%rd77, %r139, 8;
	add.s64 	%rd78, %rd2, %rd77;
	ld.global.f64 	%fd105, [%rd78];
	mul.wide.s32 	%rd79, %r182, 8;
	add.s64 	%rd80, %rd5, %rd79;
	ld.global.f64 	%fd106, [%rd80];
	fma.rn.f64 	%fd107, %fd105, %fd106, %fd164;
	st.global.f64 	[%rd6+32], %fd107;
	mul.wide.s32 	%rd81, %r83, 8;
	add.s64 	%rd82, %rd78, %rd81;
	ld.global.f64 	%fd108, [%rd82];
	ld.global.f64 	%fd109, [%rd80+8];
	fma.rn.f64 	%fd164, %fd108, %fd109, %fd107;
	st.global.f64 	[%rd6+32], %fd164;
	add.s32 	%r182, %r182, 2;
$L__BB0_27:
	and.b32  	%r140, %r31, 1;
	setp.eq.b32 	%p20, %r140, 1;
	not.pred 	%p21, %p20;
	@%p21 bra 	$L__BB0_42;
	add.s32 	%r141, %r32, %r182;
	mad.lo.s32 	%r142, %r141, %r83, %r33;
	mul.wide.s32 	%rd83, %r142, 8;
	add.s64 	%rd84, %rd2, %rd83;
	ld.global.f64 	%fd110, [%rd84];
	mul.wide.s32 	%rd85, %r182, 8;
	add.s64 	%rd86, %rd5, %rd85;
	ld.global.f64 	%fd111, [%rd86];
	fma.rn.f64 	%fd112, %fd110, %fd111, %fd164;
	st.global.f64 	[%rd6+32], %fd112;
	bra.uni 	$L__BB0_42;
$L__BB0_29:
	add.s32 	%r92, %r6, 4;
	mad.lo.s32 	%r93, %r83, %r92, %r3;
	add.s32 	%r44, %r9, 4;
	add.s32 	%r45, %r93, 4;
	mul.lo.s32 	%r94, %r83, %r44;
	mad.lo.s32 	%r95, %r94, %r84, %r45;
	sub.s32 	%r96, %r9, %r81;
	add.s32 	%r97, %r96, -2;
	mul.lo.s32 	%r98, %r85, %r97;
	mul.wide.s32 	%rd12, %r98, 8;
	add.s64 	%rd7, %rd3, %rd12;
	ld.global.f64 	%fd25, [%rd7];
	mul.lo.s32 	%r99, %r83, %r81;
	mad.lo.s32 	%r100, %r99, %r84, %r95;
	mul.wide.s32 	%rd13, %r100, 8;
	add.s64 	%rd14, %rd2, %rd13;
	ld.global.f64 	%fd26, [%rd14];
	mul.f64 	%fd167, %fd25, %fd26;
	mul.wide.s32 	%rd15, %r95, 8;
	add.s64 	%rd8, %rd1, %rd15;
	st.global.f64 	[%rd8], %fd167;
	sub.s32 	%r46, %r82, %r81;
	setp.lt.s32 	%p4, %r46, 1;
	@%p4 bra 	$L__BB0_42;
	add.s32 	%r47, %r81, %r44;
	mul.lo.s32 	%r48, %r84, %r83;
	and.b32  	%r49, %r46, 7;
	sub.s32 	%r102, %r81, %r82;
	setp.gt.u32 	%p5, %r102, -8;
	mov.b32 	%r185, 1;
	@%p5 bra 	$L__BB0_34;
	and.b32  	%r104, %r46, 2147483640;
	neg.s32 	%r177, %r104;
	add.s32 	%r105, %r7, %r81;
	add.s32 	%r106, %r105, %r8;
	add.s32 	%r107, %r106, 5;
	mad.lo.s32 	%r108, %r84, %r107, %r6;
	add.s32 	%r109, %r108, 4;
	mad.lo.s32 	%r175, %r83, %r109, %r3;
	shl.b32 	%r52, %r48, 3;
	mov.b32 	%r176, 0;
	mul.wide.s32 	%rd20, %r48, 8;
$L__BB0_32:
	.pragma "nounroll";
	add.s32 	%r110, %r176, 1;
	add.s32 	%r111, %r175, 4;
	mul.wide.s32 	%rd16, %r111, 8;
	add.s64 	%rd17, %rd2, %rd16;
	ld.global.f64 	%fd27, [%rd17];
	mul.wide.s32 	%rd18, %r110, 8;
	add.s64 	%rd19, %rd7, %rd18;
	ld.global.f64 	%fd28, [%rd19];
	fma.rn.f64 	%fd29, %fd27, %fd28, %fd167;
	st.global.f64 	[%rd8], %fd29;
	add.s64 	%rd21, %rd17, %rd20;
	ld.global.f64 	%fd30, [%rd21];
	ld.global.f64 	%fd31, [%rd19+8];
	fma.rn.f64 	%fd32, %fd30, %fd31, %fd29;
	st.global.f64 	[%rd8], %fd32;
	add.s64 	%rd22, %rd21, %rd20;
	ld.global.f64 	%fd33, [%rd22];
	ld.global.f64 	%fd34, [%rd19+16];
	fma.rn.f64 	%fd35, %fd33, %fd34, %fd32;
	st.global.f64 	[%rd8], %fd35;
	add.s64 	%rd23, %rd22, %rd20;
	ld.global.f64 	%fd36, [%rd23];
	ld.global.f64 	%fd37, [%rd19+24];
	fma.rn.f64 	%fd38, %fd36, %fd37, %fd35;
	st.global.f64 	[%rd8], %fd38;
	add.s64 	%rd24, %rd23, %rd20;
	ld.global.f64 	%fd39, [%rd24];
	ld.global.f64 	%fd40, [%rd19+32];
	fma.rn.f64 	%fd41, %fd39, %fd40, %fd38;
	st.global.f64 	[%rd8], %fd41;
	add.s64 	%rd25, %rd24, %rd20;
	ld.global.f64 	%fd42, [%rd25];
	ld.global.f64 	%fd43, [%rd19+40];
	fma.rn.f64 	%fd44, %fd42, %fd43, %fd41;
	st.global.f64 	[%rd8], %fd44;
	add.s64 	%rd26, %rd25, %rd20;
	ld.global.f64 	%fd45, [%rd26];
	ld.global.f64 	%fd46, [%rd19+48];
	fma.rn.f64 	%fd47, %fd45, %fd46, %fd44;
	st.global.f64 	[%rd8], %fd47;
	add.s64 	%rd27, %rd26, %rd20;
	ld.global.f64 	%fd48, [%rd27];
	ld.global.f64 	%fd49, [%rd19+56];
	fma.rn.f64 	%fd167, %fd48, %fd49, %fd47;
	st.global.f64 	[%rd8], %fd167;
	add.s32 	%r177, %r177, 8;
	add.s32 	%r176, %r176, 8;
	add.s32 	%r175, %r175, %r52;
	setp.eq.s32 	%p6, %r177, 0;
	@%p6 bra 	$L__BB0_33;
	bra.uni 	$L__BB0_32;
$L__BB0_33:
	add.s32 	%r185, %r176, 1;
$L__BB0_34:
	setp.eq.s32 	%p7, %r49, 0;
	@%p7 bra 	$L__BB0_42;
	and.b32  	%r75, %r46, 3;
	setp.lt.u32 	%p8, %r49, 4;
	@%p8 bra 	$L__BB0_37;
	add.s32 	%r112, %r47, %r185;
	mad.lo.s32 	%r113, %r48, %r112, %r45;
	mul.wide.s32 	%rd28, %r113, 8;
	add.s64 	%rd29, %rd2, %rd28;
	ld.global.f64 	%fd50, [%rd29];
	mul.wide.s32 	%rd30, %r185, 8;
	add.s64 	%rd31, %rd7, %rd30;
	ld.global.f64 	%fd51, [%rd31];
	fma.rn.f64 	%fd52, %fd50, %fd51, %fd167;
	st.global.f64 	[%rd8], %fd52;
	mul.wide.s32 	%rd32, %r48, 8;
	add.s64 	%rd33, %rd29, %rd32;
	ld.global.f64 	%fd53, [%rd33];
	ld.global.f64 	%fd54, [%rd31+8];
	fma.rn.f64 	%fd55, %fd53, %fd54, %fd52;
	st.global.f64 	[%rd8], %fd55;
	add.s64 	%rd34, %rd33, %rd32;
	ld.global.f64 	%fd56, [%rd34];
	ld.global.f64 	%fd57, [%rd31+16];
	fma.rn.f64 	%fd58, %fd56, %fd57, %fd55;
	st.global.f64 	[%rd8], %fd58;
	add.s64 	%rd35, %rd34, %rd32;
	ld.global.f64 	%fd59, [%rd35];
	ld.global.f64 	%fd60, [%rd31+24];
	fma.rn.f64 	%fd167, %fd59, %fd60, %fd58;
	st.global.f64 	[%rd8], %fd167;
	add.s32 	%r185, %r185, 4;
$L__BB0_37:
	setp.eq.s32 	%p9, %r75, 0;
	@%p9 bra 	$L__BB0_42;
	setp.eq.s32 	%p10, %r75, 1;
	@%p10 bra 	$L__BB0_40;
	add.s32 	%r114, %r47, %r185;
	mad.lo.s32 	%r115, %r48, %r114, %r45;
	mul.wide.s32 	%rd36, %r115, 8;
	add.s64 	%rd37, %rd2, %rd36;
	ld.global.f64 	%fd61, [%rd37];
	mul.wide.s32 	%rd38, %r185, 8;
	add.s64 	%rd39, %rd7, %rd38;
	ld.global.f64 	%fd62, [%rd39];
	fma.rn.f64 	%fd63, %fd61, %fd62, %fd167;
	st.global.f64 	[%rd8], %fd63;
	mul.wide.s32 	%rd40, %r48, 8;
	add.s64 	%rd41, %rd37, %rd40;
	ld.global.f64 	%fd64, [%rd41];
	ld.global.f64 	%fd65, [%rd39+8];
	fma.rn.f64 	%fd167, %fd64, %fd65, %fd63;
	st.global.f64 	[%rd8], %fd167;
	add.s32 	%r185, %r185, 2;
$L__BB0_40:
	and.b32  	%r116, %r46, 1;
	setp.eq.b32 	%p11, %r116, 1;
	not.pred 	%p12, %p11;
	@%p12 bra 	$L__BB0_42;
	add.s32 	%r117, %r47, %r185;
	mad.lo.s32 	%r118, %r48, %r117, %r45;
	mul.wide.s32 	%rd42, %r118, 8;
	add.s64 	%rd43, %rd2, %rd42;
	ld.global.f64 	%fd66, [%rd43];
	mul.wide.s32 	%rd44, %r185, 8;
	add.s64 	%rd45, %rd7, %rd44;
	ld.global.f64 	%fd67, [%rd45];
	fma.rn.f64 	%fd68, %fd66, %fd67, %fd167;
	st.global.f64 	[%rd8], %fd68;
$L__BB0_42:
	ret;

}


// ===== COMPILED SASS (sm_100) =====

	.target	sm_100

	.elftype	@"ET_EXEC"


//--------------------- .note.nv.tkinfo           --------------------------
	.section	.note.nv.tkinfo,"",@"SHT_NOTE"
	.sectionflags	@"SHF_NOTE_NV_TKINFO"
	.tkinfo
        /*0018*/ 	.word	0x00000002
        /*0030*/ 	.string	""
        /*0030*/ 	.string	"ptxas"
        /*0030*/ 	.string	"Cuda compilation tools, release 13.0, V13.0.88"
        /*0030*/ 	.string	"Build cuda_13.0.r13.0/compiler.36424714_0"
        /*0030*/ 	.string	"-arch sm_100 -m 64 "



//--------------------- .note.nv.cuinfo           --------------------------
	.section	.note.nv.cuinfo,"",@"SHT_NOTE"
	.sectionflags	@"SHF_NOTE_NV_CUINFO"
        /*0018*/ 	.short	0x0002
        /*001a*/ 	.short	0x0064
        /*001c*/ 	.short	0x0082
	.zero		2


//--------------------- .nv.info                  --------------------------
	.section	.nv.info,"",@"SHT_CUDA_INFO"
	.align	4


	//----- nvinfo : EIATTR_REGCOUNT
	.align		4
        /*0000*/ 	.byte	0x04, 0x2f
        /*0002*/ 	.short	(.L_1 - .L_0)
	.align		4
.L_0:
        /*0004*/ 	.word	index@(stencil_kernel)
        /*0008*/ 	.word	0x00000020


	//----- nvinfo : EIATTR_FRAME_SIZE
	.align		4
.L_1:
        /*000c*/ 	.byte	0x04, 0x11
        /*000e*/ 	.short	(.L_3 - .L_2)
	.align		4
.L_2:
        /*0010*/ 	.word	index@(stencil_kernel)
        /*0014*/ 	.word	0x00000000


	//----- nvinfo : EIATTR_MIN_STACK_SIZE
	.align		4
.L_3:
        /*0018*/ 	.byte	0x04, 0x12
        /*001a*/ 	.short	(.L_5 - .L_4)
	.align		4
.L_4:
        /*001c*/ 	.word	index@(stencil_kernel)
        /*0020*/ 	.word	0x00000000
.L_5:


//--------------------- .nv.compat                --------------------------
	.section	.nv.compat,"",@"SHT_CUDA_COMPAT_INFO"
	.align	4
        /*0000*/ 	.byte	0x02, 0x09, 0x00, 0x00, 0x02, 0x02, 0x01, 0x00, 0x02, 0x05, 0x05, 0x00, 0x03, 0x07, 0x01, 0x01
        /*0010*/ 	.byte	0x02, 0x03, 0x00, 0x00, 0x02, 0x06, 0x01, 0x00, 0x04, 0x0b, 0x08, 0x00, 0x01, 0x00, 0x00, 0x00
        /*0020*/ 	.byte	0x00, 0x00, 0x00, 0x00


//--------------------- .nv.info.stencil_kernel   --------------------------
	.section	.nv.info.stencil_kernel,"",@"SHT_CUDA_INFO"
	.sectionflags	@""
	.align	4


	//----- nvinfo : EIATTR_CUDA_API_VERSION
	.align		4
        /*0000*/ 	.byte	0x04, 0x37
        /*0002*/ 	.short	(.L_7 - .L_6)
.L_6:
        /*0004*/ 	.word	0x00000082


	//----- nvinfo : EIATTR_KPARAM_INFO
	.align		4
.L_7:
        /*0008*/ 	.byte	0x04, 0x17
        /*000a*/ 	.short	(.L_9 - .L_8)
.L_8:
        /*000c*/ 	.word	0x00000000
        /*0010*/ 	.short	0x000a
        /*0012*/ 	.short	0x0030
        /*0014*/ 	.byte	0x00, 0xf5, 0x21, 0x00


	//----- nvinfo : EIATTR_KPARAM_INFO
	.align		4
.L_9:
        /*0018*/ 	.byte	0x04, 0x17
        /*001a*/ 	.short	(.L_11 - .L_10)
.L_10:
        /*001c*/ 	.word	0x00000000
        /*0020*/ 	.short	0x0009
        /*0022*/ 	.short	0x0028
        /*0024*/ 	.byte	0x00, 0xf5, 0x21, 0x00


	//----- nvinfo : EIATTR_KPARAM_INFO
	.align		4
.L_11:
        /*0028*/ 	.byte	0x04, 0x17
        /*002a*/ 	.short	(.L_13 - .L_12)
.L_12:
        /*002c*/ 	.word	0x00000000
        /*0030*/ 	.short	0x0008
        /*0032*/ 	.short	0x0020
        /*0034*/ 	.byte	0x00, 0xf5, 0x21, 0x00


	//----- nvinfo : EIATTR_KPARAM_INFO
	.align		4
.L_13:
        /*0038*/ 	.byte	0x04, 0x17
        /*003a*/ 	.short	(.L_15 - .L_14)
.L_14:
        /*003c*/ 	.word	0x00000000
        /*0040*/ 	.short	0x0007
        /*0042*/ 	.short	0x001c
        /*0044*/ 	.byte	0x00, 0xf0, 0x11, 0x00


	//----- nvinfo : EIATTR_KPARAM_INFO
	.align		4
.L_15:
        /*0048*/ 	.byte	0x04, 0x17
        /*004a*/ 	.short	(.L_17 - .L_16)
.L_16:
        /*004c*/ 	.word	0x00000000
        /*0050*/ 	.short	0x0006
        /*0052*/ 	.short	0x0018
        /*0054*/ 	.byte	0x00, 0xf0, 0x11, 0x00


	//----- nvinfo : EIATTR_KPARAM_INFO
	.align		4
.L_17:
        /*0058*/ 	.byte	0x04, 0x17
        /*005a*/ 	.short	(.L_19 - .L_18)
.L_18:
        /*005c*/ 	.word	0x00000000
        /*0060*/ 	.short	0x0005
        /*0062*/ 	.short	0x0014
        /*0064*/ 	.byte	0x00, 0xf0, 0x11, 0x00


	//----- nvinfo : EIATTR_KPARAM_INFO
	.align		4
.L_19:
        /*0068*/ 	.byte	0x04, 0x17
        /*006a*/ 	.short	(.L_21 - .L_20)
.L_20:
        /*006c*/ 	.word	0x00000000
        /*0070*/ 	.short	0x0004
        /*0072*/ 	.short	0x0010
        /*0074*/ 	.byte	0x00, 0xf0, 0x11, 0x00


	//----- nvinfo : EIATTR_KPARAM_INFO
	.align		4
.L_21:
        /*0078*/ 	.byte	0x04, 0x17
        /*007a*/ 	.short	(.L_23 - .L_22)
.L_22:
        /*007c*/ 	.word	0x00000000
        /*0080*/ 	.short	0x0003
        /*0082*/ 	.short	0x000c
        /*0084*/ 	.byte	0x00, 0xf0, 0x11, 0x00


	//----- nvinfo : EIATTR_KPARAM_INFO
	.align		4
.L_23:
        /*0088*/ 	.byte	0x04, 0x17
        /*008a*/ 	.short	(.L_25 - .L_24)
.L_24:
        /*008c*/ 	.word	0x00000000
        /*0090*/ 	.short	0x0002
        /*0092*/ 	.short	0x0008
        /*0094*/ 	.byte	0x00, 0xf0, 0x11, 0x00


	//----- nvinfo : EIATTR_KPARAM_INFO
	.align		4
.L_25:
        /*0098*/ 	.byte	0x04, 0x17
        /*009a*/ 	.short	(.L_27 - .L_26)
.L_26:
        /*009c*/ 	.word	0x00000000
        /*00a0*/ 	.short	0x0001
        /*00a2*/ 	.short	0x0004
        /*00a4*/ 	.byte	0x00, 0xf0, 0x11, 0x00


	//----- nvinfo : EIATTR_KPARAM_INFO
	.align		4
.L_27:
        /*00a8*/ 	.byte	0x04, 0x17
        /*00aa*/ 	.short	(.L_29 - .L_28)
.L_28:
        /*00ac*/ 	.word	0x00000000
        /*00b0*/ 	.short	0x0000
        /*00b2*/ 	.short	0x0000
        /*00b4*/ 	.byte	0x00, 0xf0, 0x11, 0x00


	//----- nvinfo : EIATTR_SPARSE_MMA_MASK
	.align		4
.L_29:
        /*00b8*/ 	.byte	0x03, 0x50
        /*00ba*/ 	.short	0x0000


	//----- nvinfo : EIATTR_MAXREG_COUNT
	.align		4
        /*00bc*/ 	.byte	0x03, 0x1b
        /*00be*/ 	.short	0x00ff


	//----- nvinfo : EIATTR_MERCURY_ISA_VERSION
	.align		4
        /*00c0*/ 	.byte	0x03, 0x5f
        /*00c2*/ 	.short	0x0101


	//----- nvinfo : EIATTR_VRC_CTA_INIT_COUNT
	.align		4
        /*00c4*/ 	.byte	0x02, 0x4a
	.zero		1
	.zero		1


	//----- nvinfo : EIATTR_EXIT_INSTR_OFFSETS
	.align		4
        /*00c8*/ 	.byte	0x04, 0x1c
        /*00ca*/ 	.short	(.L_31 - .L_30)


	//   ....[0]....
.L_30:
        /*00cc*/ 	.word	0x00000170


	//   ....[1]....
        /*00d0*/ 	.word	0x000003a0


	//   ....[2]....
        /*00d4*/ 	.word	0x000007b0


	//   ....[3]....
        /*00d8*/ 	.word	0x00000960


	//   ....[4]....
        /*00dc*/ 	.word	0x00000a90


	//   ....[5]....
        /*00e0*/ 	.word	0x00000b30


	//   ....[6]....
        /*00e4*/ 	.word	0x00000d60


	//   ....[7]....
        /*00e8*/ 	.word	0x00001190


	//   ....[8]....
        /*00ec*/ 	.word	0x00001370


	//   ....[9]....
        /*00f0*/ 	.word	0x000014b0


	//   ....[10]....
        /*00f4*/ 	.word	0x00001550


	//   ....[11]....
        /*00f8*/ 	.word	0x000016f0


	//   ....[12]....
        /*00fc*/ 	.word	0x00001b20


	//   ....[13]....
        /*0100*/ 	.word	0x00001cf0


	//   ....[14]....
        /*0104*/ 	.word	0x00001e20


	//   ....[15]....
        /*0108*/ 	.word	0x00001eb0


	//----- nvinfo : EIATTR_CBANK_PARAM_SIZE
	.align		4
.L_31:
        /*010c*/ 	.byte	0x03, 0x19
        /*010e*/ 	.short	0x0038


	//----- nvinfo : EIATTR_PARAM_CBANK
	.align		4
        /*0110*/ 	.byte	0x04, 0x0a
        /*0112*/ 	.short	(.L_33 - .L_32)
	.align		4
.L_32:
        /*0114*/ 	.word	index@(.nv.constant0.stencil_kernel)
        /*0118*/ 	.short	0x0380
        /*011a*/ 	.short	0x0038


	//----- nvinfo : EIATTR_SW_WAR
	.align		4
.L_33:
        /*011c*/ 	.byte	0x04, 0x36
        /*011e*/ 	.short	(.L_35 - .L_34)
.L_34:
        /*0120*/ 	.word	0x00000008
.L_35:


//--------------------- .nv.callgraph             --------------------------
	.section	.nv.callgraph,"",@"SHT_CUDA_CALLGRAPH"
	.align	4
	.sectionentsize	8
	.align		4
        /*0000*/ 	.word	0x00000000
	.align		4
        /*0004*/ 	.word	0xffffffff
	.align		4
        /*0008*/ 	.word	0x00000000
	.align		4
        /*000c*/ 	.word	0xfffffffe
	.align		4
        /*0010*/ 	.word	0x00000000
	.align		4
        /*0014*/ 	.word	0xfffffffd
	.align		4
        /*0018*/ 	.word	0x00000000
	.align		4
        /*001c*/ 	.word	0xfffffffc


//--------------------- .text.stencil_kernel      --------------------------
	.section	.text.stencil_kernel,"ax",@progbits
	.align	128
        .global         stencil_kernel
        .type           stencil_kernel,@function
        .size           stencil_kernel,(.L_x_15 - stencil_kernel)
        .other          stencil_kernel,@"STO_CUDA_ENTRY STV_DEFAULT"
stencil_kernel:
.text.stencil_kernel:
[----:B------:R-:W-:Y:S08]  /*0000*/  LDC R1, c[0x0][0x37c] ;  /* 0x0000df00ff017b82 */ /* 0x000ff00000000800 */
[----:B------:R-:W0:Y:S01]  /*0010*/  LDC R0, c[0x0][0x380] ;  /* 0x0000e000ff007b82 */ /* 0x000e220000000800 */
[----:B------:R-:W1:Y:S01]  /*0020*/  S2R R2, SR_TID.X ;  /* 0x0000000000027919 */ /* 0x000e620000002100 */
[----:B------:R-:W2:Y:S01]  /*0030*/  LDCU UR5, c[0x0][0x360] ;  /* 0x00006c00ff0577ac */ /* 0x000ea20008000800 */
[----:B------:R-:W3:Y:S01]  /*0040*/  S2R R12, SR_TID.Y ;  /* 0x00000000000c7919 */ /* 0x000ee20000002200 */
[----:B------:R-:W4:Y:S04]  /*0050*/  LDCU UR7, c[0x0][0x364] ;  /* 0x00006c80ff0777ac */ /* 0x000f280008000800 */
[----:B------:R-:W2:Y:S01]  /*0060*/  S2UR UR4, SR_CTAID.X ;  /* 0x00000000000479c3 */ /* 0x000ea20000002500 */
[----:B------:R-:W5:Y:S01]  /*0070*/  S2R R14, SR_TID.Z ;  /* 0x00000000000e7919 */ /* 0x000f620000002300 */
[----:B------:R-:W3:Y:S01]  /*0080*/  LDCU UR9, c[0x0][0x368] ;  /* 0x00006d00ff0977ac */ /* 0x000ee20008000800 */
[----:B------:R-:W0:Y:S05]  /*0090*/  LDCU.64 UR10, c[0x0][0x358] ;  /* 0x00006b00ff0a77ac */ /* 0x000e2a0008000a00 */
[----:B------:R-:W4:Y:S08]  /*00a0*/  S2UR UR6, SR_CTAID.Y ;  /* 0x00000000000679c3 */ /* 0x000f300000002600 */
[----:B------:R-:W5:Y:S01]  /*00b0*/  S2UR UR8, SR_CTAID.Z ;  /* 0x00000000000879c3 */ /* 0x000f620000002700 */
[----:B0-----:R-:W-:Y:S01]  /*00c0*/  ISETP.NE.AND P0, PT, R0, 0x3, PT ;  /* 0x000000030000780c */ /* 0x001fe20003f05270 */
[----:B--2---:R-:W-:-:S06]  /*00d0*/  UIMAD UR4, UR4, UR5, URZ ;  /* 0x00000005040472a4 */ /* 0x004fcc000f8e02ff */
[----:B-1----:R-:W-:Y:S01]  /*00e0*/  IADD3 R7, PT, PT, R2, UR4, RZ ;  /* 0x0000000402077c10 */ /* 0x002fe2000fffe0ff */
[----:B----4-:R-:W-:-:S06]  /*00f0*/  UIMAD UR5, UR6, UR7, URZ ;  /* 0x00000007060572a4 */ /* 0x010fcc000f8e02ff */
[----:B---3--:R-:W-:Y:S01]  /*0100*/  VIADD R3, R12, UR5 ;  /* 0x000000050c037c36 */ /* 0x008fe20008000000 */
[----:B-----5:R-:W-:-:S06]  /*0110*/  UIMAD UR6, UR8, UR9, URZ ;  /* 0x00000009080672a4 */ /* 0x020fcc000f8e02ff */
[----:B------:R-:W-:Y:S01]  /*0120*/  IADD3 R10, PT, PT, R14, UR6, RZ ;  /* 0x000000060e0a7c10 */ /* 0x000fe2000fffe0ff */
[----:B------:R-:W-:Y:S06]  /*0130*/  @!P0 BRA `(.L_x_0) ;  /* 0x0000001400088947 */ /* 0x000fec0003800000 */
[----:B------:R-:W-:-:S13]  /*0140*/  ISETP.NE.AND P0, PT, R0, 0x2, PT ;  /* 0x000000020000780c */ /* 0x000fda0003f05270 */
[----:B------:R-:W-:Y:S05]  /*0150*/  @!P0 BRA `(.L_x_1) ;  /* 0x0000000800788947 */ /* 0x000fea0003800000 */
[----:B------:R-:W-:-:S13]  /*0160*/  ISETP.NE.AND P0, PT, R0, 0x1, PT ;  /* 0x000000010000780c */ /* 0x000fda0003f05270 */
[----:B------:R-:W-:Y:S05]  /*0170*/  @P0 EXIT ;  /* 0x000000000000094d */ /* 0x000fea0003800000 */
[----:B------:R-:W0:Y:S01]  /*0180*/  LDCU.64 UR12, c[0x0][0x388] ;  /* 0x00007100ff0c77ac */ /* 0x000e220008000a00 */
[----:B------:R-:W1:Y:S01]  /*0190*/  LDC R16, c[0x0][0x384] ;  /* 0x0000e100ff107b82 */ /* 0x000e620000000800 */
[----:B------:R-:W-:Y:S01]  /*01a0*/  VIADD R14, R10, 0x4 ;  /* 0x000000040a0e7836 */ /* 0x000fe20000000000 */
[----:B------:R-:W-:Y:S01]  /*01b0*/  IADD3 R15, PT, PT, R3, 0x4, RZ ;  /* 0x00000004030f7810 */ /* 0x000fe20007ffe0ff */
[----:B------:R-:W2:Y:S01]  /*01c0*/  LDCU UR6, c[0x0][0x390] ;  /* 0x00007200ff0677ac */ /* 0x000ea20008000800 */
[----:B------:R-:W-:Y:S01]  /*01d0*/  SHF.R.S32.HI R4, RZ, 0x1f, R7 ;  /* 0x0000001fff047819 */ /* 0x000fe20000011407 */
[----:B------:R-:W3:Y:S03]  /*01e0*/  LDCU.64 UR14, c[0x0][0x3a8] ;  /* 0x00007500ff0e77ac */ /* 0x000ee60008000a00 */
[----:B------:R-:W4:Y:S01]  /*01f0*/  LDC R6, c[0x0][0x398] ;  /* 0x0000e600ff067b82 */ /* 0x000f220000000800 */
[----:B------:R-:W5:Y:S01]  /*0200*/  LDCU.64 UR8, c[0x0][0x3a0] ;  /* 0x00007400ff0877ac */ /* 0x000f620008000a00 */
[----:B0-----:R-:W-:-:S02]  /*0210*/  IMAD R18, R14, UR13, RZ ;  /* 0x0000000d0e127c24 */ /* 0x001fc4000f8e02ff */
[----:B------:R-:W-:Y:S02]  /*0220*/  IMAD R15, R15, UR13, RZ ;  /* 0x0000000d0f0f7c24 */ /* 0x000fe4000f8e02ff */
[----:B--2---:R-:W-:-:S03]  /*0230*/  IMAD R18, R18, UR6, RZ ;  /* 0x0000000612127c24 */ /* 0x004fc6000f8e02ff */
[----:B------:R-:W-:Y:S02]  /*0240*/  SHF.R.S32.HI R5, RZ, 0x1f, R15 ;  /* 0x0000001fff057819 */ /* 0x000fe4000001140f */
[----:B------:R-:W-:Y:S02]  /*0250*/  SHF.R.S32.HI R0, RZ, 0x1f, R18 ;  /* 0x0000001fff007819 */ /* 0x000fe40000011412 */
[----:B------:R-:W-:Y:S02]  /*0260*/  IADD3 R9, P0, P1, R18, R15, R7 ;  /* 0x0000000f12097210 */ /* 0x000fe4000791e007 */
[----:B-1----:R-:W-:Y:S02]  /*0270*/  IADD3 R17, PT, PT, R7, -0x2, -R16 ;  /* 0xfffffffe07117810 */ /* 0x002fe40007ffe810 */
[----:B------:R-:W-:Y:S01]  /*0280*/  IADD3.X R19, PT, PT, R0, R5, R4, P0, P1 ;  /* 0x0000000500137210 */ /* 0x000fe200007e2404 */
[----:B---3--:R-:W-:Y:S01]  /*0290*/  IMAD.U32 R4, RZ, RZ, UR14 ;  /* 0x0000000eff047e24 */ /* 0x008fe2000f8e00ff */
[----:B------:R-:W-:Y:S01]  /*02a0*/  IADD3 R0, P0, PT, R9, R16, RZ ;  /* 0x0000001009007210 */ /* 0x000fe20007f1e0ff */
[----:B----4-:R-:W-:Y:S01]  /*02b0*/  IMAD R17, R17, R6, RZ ;  /* 0x0000000611117224 */ /* 0x010fe200078e02ff */
[----:B------:R-:W-:-:S02]  /*02c0*/  MOV R5, UR15 ;  /* 0x0000000f00057c02 */ /* 0x000fc40008000f00 */
[----:B------:R-:W-:Y:S02]  /*02d0*/  LEA.HI.X.SX32 R11, R16, R19, 0x1, P0 ;  /* 0x00000013100b7211 */ /* 0x000fe400000f0eff */
[----:B-----5:R-:W-:Y:S01]  /*02e0*/  LEA R12, P0, R0, UR8, 0x3 ;  /* 0x00000008000c7c11 */ /* 0x020fe2000f8018ff */
[----:B------:R-:W-:-:S03]  /*02f0*/  IMAD.WIDE R20, R17, 0x8, R4 ;  /* 0x0000000811147825 */ /* 0x000fc600078e0204 */
[----:B------:R-:W-:Y:S01]  /*0300*/  LEA.HI.X R13, R0, UR9, R11, 0x3, P0 ;  /* 0x00000009000d7c11 */ /* 0x000fe200080f1c0b */
[----:B------:R-:W0:Y:S01]  /*0310*/  LDCU.64 UR8, c[0x0][0x3b0] ;  /* 0x00007600ff0877ac */ /* 0x000e220008000a00 */
[----:B------:R-:W2:Y:S04]  /*0320*/  LDG.E.64 R10, desc[UR10][R20.64] ;  /* 0x0000000a140a7981 */ /* 0x000ea8000c1e1b00 */
[----:B------:R-:W2:Y:S01]  /*0330*/  LDG.E.64 R12, desc[UR10][R12.64+0x20] ;  /* 0x0000200a0c0c7981 */ /* 0x000ea2000c1e1b00 */
[----:B------:R-:W-:-:S04]  /*0340*/  IADD3 R0, PT, PT, -R16, UR12, RZ ;  /* 0x0000000c10007c10 */ /* 0x000fc8000fffe1ff */
[----:B------:R-:W-:Y:S02]  /*0350*/  ISETP.GE.AND P0, PT, R0, 0x1, PT ;  /* 0x000000010000780c */ /* 0x000fe40003f06270 */
[----:B0-----:R-:W-:-:S04]  /*0360*/  LEA R8, P1, R9, UR8, 0x3 ;  /* 0x0000000809087c11 */ /* 0x001fc8000f8218ff */
[----:B------:R-:W-:Y:S01]  /*0370*/  LEA.HI.X R9, R9, UR9, R19, 0x3, P1 ;  /* 0x0000000909097c11 */ /* 0x000fe200088f1c13 */
[----:B--2---:R-:W-:-:S07]  /*0380*/  DMUL R10, R10, R12 ;  /* 0x0000000c0a0a7228 */ /* 0x004fce0000000000 */
[----:B------:R0:W-:Y:S01]  /*0390*/  STG.E.64 desc[UR10][R8.64+0x20], R10 ;  /* 0x0000200a08007986 */ /* 0x0001e2000c101b0a */
[----:B------:R-:W-:Y:S05]  /*03a0*/  @!P0 EXIT ;  /* 0x000000000000894d */ /* 0x000fea0003800000 */
[----:B------:R-:W-:Y:S01]  /*03b0*/  VIADD R12, R16, -UR12 ;  /* 0x8000000c100c7c36 */ /* 0x000fe20008000000 */
[----:B------:R-:W-:Y:S01]  /*03c0*/  IADD3 R13, PT, PT, R15, R16, R7 ;  /* 0x000000100f0d7210 */ /* 0x000fe20007ffe007 */
[----:B------:R-:W-:Y:S01]  /*03d0*/  UMOV UR5, 0x1 ;  /* 0x0000000100057882 */ /* 0x000fe20000000000 */
[----:B------:R-:W-:Y:S02]  /*03e0*/  MOV R7, R11 ;  /* 0x0000000b00077202 */ /* 0x000fe40000000f00 */
[----:B------:R-:W-:Y:S02]  /*03f0*/  ISETP.GT.U32.AND P0, PT, R12, -0x8, PT ;  /* 0xfffffff80c00780c */ /* 0x000fe40003f04070 */
[----:B------:R-:W-:Y:S01]  /*0400*/  LEA R12, R6, R17, 0x2 ;  /* 0x00000011060c7211 */ /* 0x000fe200078e10ff */
[----:B------:R-:W-:Y:S01]  /*0410*/  IMAD.MOV.U32 R6, RZ, RZ, R10 ;  /* 0x000000ffff067224 */ /* 0x000fe200078e000a */
[----:B------:R-:W-:Y:S02]  /*0420*/  IADD3 R13, PT, PT, R13, 0x4, R18 ;  /* 0x000000040d0d7810 */ /* 0x000fe40007ffe012 */
[----:B------:R-:W-:-:S07]  /*0430*/  LOP3.LUT R17, R0, 0x7, RZ, 0xc0, !PT ;  /* 0x0000000700117812 */ /* 0x000fce00078ec0ff */
[----:B------:R-:W-:Y:S05]  /*0440*/  @P0 BRA `(.L_x_2) ;  /* 0x0000000000d40947 */ /* 0x000fea0003800000 */
[----:B------:R-:W-:Y:S01]  /*0450*/  IMAD R3, R14, UR6, R3 ;  /* 0x000000060e037c24 */ /* 0x000fe2000f8e0203 */
[----:B------:R-:W-:Y:S01]  /*0460*/  IADD3 R16, PT, PT, R16, UR4, R2 ;  /* 0x0000000410107c10 */ /* 0x000fe2000fffe002 */
[----:B------:R-:W-:Y:S01]  /*0470*/  UMOV UR4, URZ ;  /* 0x000000ff00047c82 */ /* 0x000fe20008000000 */
[----:B------:R-:W-:Y:S01]  /*0480*/  LOP3.LUT R14, R0, 0x7ffffff8, RZ, 0xc0, !PT ;  /* 0x7ffffff8000e7812 */ /* 0x000fe200078ec0ff */
[----:B------:R-:W-:Y:S01]  /*0490*/  VIADD R3, R3, 0x4 ;  /* 0x0000000403037836 */ /* 0x000fe20000000000 */
[----:B------:R-:W-:-:S03]  /*04a0*/  MOV R15, R12 ;  /* 0x0000000c000f7202 */ /* 0x000fc60000000f00 */
[----:B------:R-:W-:Y:S02]  /*04b0*/  IMAD.MOV R14, RZ, RZ, -R14 ;  /* 0x000000ffff0e7224 */ /* 0x000fe400078e0a0e */
[----:B------:R-:W-:-:S07]  /*04c0*/  IMAD R16, R3, UR13, R16 ;  /* 0x0000000d03107c24 */ /* 0x000fce000f8e0210 */
.L_x_3:
[----:B0-----:R-:W0:Y:S01]  /*04d0*/  LDC.64 R10, c[0x0][0x3a0] ;  /* 0x0000e800ff0a7b82 */ /* 0x001e220000000a00 */
[----:B------:R-:W-:Y:S01]  /*04e0*/  IADD3 R3, PT, PT, R16, 0x5, RZ ;  /* 0x0000000510037810 */ /* 0x000fe20007ffe0ff */
[----:B----4-:R-:W-:-:S06]  /*04f0*/  VIADD R19, R15, 0x1 ;  /* 0x000000010f137836 */ /* 0x010fcc0000000000 */
[----:B------:R-:W1:Y:S01]  /*0500*/  LDC.64 R4, c[0x0][0x3a8] ;  /* 0x0000ea00ff047b82 */ /* 0x000e620000000a00 */
[----:B0-----:R-:W-:-:S04]  /*0510*/  IMAD.WIDE R10, R3, 0x8, R10 ;  /* 0x00000008030a7825 */ /* 0x001fc800078e020a */
[----:B-1----:R-:W-:Y:S02]  /*0520*/  IMAD.WIDE R2, R19, 0x8, R4 ;  /* 0x0000000813027825 */ /* 0x002fe400078e0204 */
[----:B------:R-:W2:Y:S04]  /*0530*/  LDG.E.64 R18, desc[UR10][R10.64] ;  /* 0x0000000a0a127981 */ /* 0x000ea8000c1e1b00 */
[----:B------:R-:W2:Y:S02]  /*0540*/  LDG.E.64 R20, desc[UR10][R2.64] ;  /* 0x0000000a02147981 */ /* 0x000ea4000c1e1b00 */
[----:B--2---:R-:W-:-:S07]  /*0550*/  DFMA R18, R18, R20, R6 ;  /* 0x000000141212722b */ /* 0x004fce0000000006 */
[----:B------:R0:W-:Y:S04]  /*0560*/  STG.E.64 desc[UR10][R8.64+0x20], R18 ;  /* 0x0000201208007986 */ /* 0x0001e8000c101b0a */
        /* <DEDUP_REMOVED lines=8> */
[----:B------:R-:W3:Y:S04]  /*05f0*/  LDG.E.64 R22, desc[UR10][R10.64+0x18] ;  /* 0x0000180a0a167981 */ /* 0x000ee8000c1e1b00 */
[----:B------:R-:W3:Y:S02]  /*0600*/  LDG.E.64 R24, desc[UR10][R2.64+0x18] ;  /* 0x0000180a02187981 */ /* 0x000ee4000c1e1b00 */
[----:B---3--:R-:W-:-:S07]  /*0610*/  DFMA R22, R22, R24, R20 ;  /* 0x000000181616722b */ /* 0x008fce0000000014 */
[----:B------:R3:W-:Y:S04]  /*0620*/  STG.E.64 desc[UR10][R8.64+0x20], R22 ;  /* 0x0000201608007986 */ /* 0x0007e8000c101b0a */
[----:B0-----:R-:W4:Y:S04]  /*0630*/  LDG.E.64 R18, desc[UR10][R10.64+0x20] ;  /* 0x0000200a0a127981 */ /* 0x001f28000c1e1b00 */
[----:B------:R-:W4:Y:S02]  /*0640*/  LDG.E.64 R24, desc[UR10][R2.64+0x20] ;  /* 0x0000200a02187981 */ /* 0x000f24000c1e1b00 */
[----:B----4-:R-:W-:-:S07]  /*0650*/  DFMA R18, R18, R24, R22 ;  /* 0x000000181212722b */ /* 0x010fce0000000016 */
[----:B------:R4:W-:Y:S04]  /*0660*/  STG.E.64 desc[UR10][R8.64+0x20], R18 ;  /* 0x0000201208007986 */ /* 0x0009e8000c101b0a */
[----:B-1----:R-:W5:Y:S04]  /*0670*/  LDG.E.64 R6, desc[UR10][R10.64+0x28] ;  /* 0x0000280a0a067981 */ /* 0x002f68000c1e1b00 */
[----:B------:R-:W5:Y:S02]  /*0680*/  LDG.E.64 R24, desc[UR10][R2.64+0x28] ;  /* 0x0000280a02187981 */ /* 0x000f64000c1e1b00 */
[----:B-----5:R-:W-:-:S07]  /*0690*/  DFMA R24, R6, R24, R18 ;  /* 0x000000180618722b */ /* 0x020fce0000000012 */
[----:B------:R4:W-:Y:S04]  /*06a0*/  STG.E.64 desc[UR10][R8.64+0x20], R24 ;  /* 0x0000201808007986 */ /* 0x0009e8000c101b0a */
[----:B------:R-:W5:Y:S04]  /*06b0*/  LDG.E.64 R6, desc[UR10][R10.64+0x30] ;  /* 0x0000300a0a067981 */ /* 0x000f68000c1e1b00 */
[----:B--2---:R-:W5:Y:S01]  /*06c0*/  LDG.E.64 R20, desc[UR10][R2.64+0x30] ;  /* 0x0000300a02147981 */ /* 0x004f62000c1e1b00 */
[----:B------:R-:W-:Y:S01]  /*06d0*/  IADD3 R14, PT, PT, R14, 0x8, RZ ;  /* 0x000000080e0e7810 */ /* 0x000fe20007ffe0ff */
[----:B-----5:R-:W-:-:S07]  /*06e0*/  DFMA R20, R6, R20, R24 ;  /* 0x000000140614722b */ /* 0x020fce0000000018 */
[----:B------:R4:W-:Y:S04]  /*06f0*/  STG.E.64 desc[UR10][R8.64+0x20], R20 ;  /* 0x0000201408007986 */ /* 0x0009e8000c101b0a */
[----:B------:R-:W2:Y:S04]  /*0700*/  LDG.E.64 R6, desc[UR10][R10.64+0x38] ;  /* 0x0000380a0a067981 */ /* 0x000ea8000c1e1b00 */
[----:B---3--:R-:W2:Y:S01]  /*0710*/  LDG.E.64 R22, desc[UR10][R2.64+0x38] ;  /* 0x0000380a02167981 */ /* 0x008ea2000c1e1b00 */
[----:B------:R-:W-:Y:S01]  /*0720*/  ISETP.NE.AND P0, PT, R14, RZ, PT ;  /* 0x000000ff0e00720c */ /* 0x000fe20003f05270 */
[----:B------:R-:W-:Y:S01]  /*0730*/  UIADD3 UR4, UPT, UPT, UR4, 0x8, URZ ;  /* 0x0000000804047890 */ /* 0x000fe2000fffe0ff */
[----:B------:R-:W-:Y:S01]  /*0740*/  VIADD R16, R16, 0x8 ;  /* 0x0000000810107836 */ /* 0x000fe20000000000 */
[----:B------:R-:W-:Y:S01]  /*0750*/  IADD3 R15, PT, PT, R15, 0x8, RZ ;  /* 0x000000080f0f7810 */ /* 0x000fe20007ffe0ff */
[----:B--2---:R-:W-:-:S07]  /*0760*/  DFMA R6, R6, R22, R20 ;  /* 0x000000160606722b */ /* 0x004fce0000000014 */
[----:B------:R4:W-:Y:S02]  /*0770*/  STG.E.64 desc[UR10][R8.64+0x20], R6 ;  /* 0x0000200608007986 */ /* 0x0009e4000c101b0a */
[----:B------:R-:W-:Y:S05]  /*0780*/  @P0 BRA `(.L_x_3) ;  /* 0xfffffffc00500947 */ /* 0x000fea000383ffff */
[----:B------:R-:W-:-:S12]  /*0790*/  UIADD3 UR5, UPT, UPT, UR4, 0x1, URZ ;  /* 0x0000000104057890 */ /* 0x000fd8000fffe0ff */
.L_x_2:
[----:B------:R-:W-:-:S13]  /*07a0*/  ISETP.NE.AND P0, PT, R17, RZ, PT ;  /* 0x000000ff1100720c */ /* 0x000fda0003f05270 */
[----:B------:R-:W-:Y:S05]  /*07b0*/  @!P0 EXIT ;  /* 0x000000000000894d */ /* 0x000fea0003800000 */
[----:B------:R-:W-:Y:S02]  /*07c0*/  ISETP.GE.U32.AND P0, PT, R17, 0x4, PT ;  /* 0x000000041100780c */ /* 0x000fe40003f06070 */
[----:B----4-:R-:W-:-:S04]  /*07d0*/  LOP3.LUT R18, R0, 0x3, RZ, 0xc0, !PT ;  /* 0x0000000300127812 */ /* 0x010fc800078ec0ff */
[----:B------:R-:W-:-:S07]  /*07e0*/  ISETP.NE.AND P1, PT, R18, RZ, PT ;  /* 0x000000ff1200720c */ /* 0x000fce0003f25270 */
[----:B------:R-:W-:Y:S06]  /*07f0*/  @!P0 BRA `(.L_x_4) ;  /* 0x0000000000588947 */ /* 0x000fec0003800000 */
[----:B0-----:R-:W0:Y:S01]  /*0800*/  LDC.64 R10, c[0x0][0x3a0] ;  /* 0x0000e800ff0a7b82 */ /* 0x001e220000000a00 */
[----:B------:R-:W-:Y:S01]  /*0810*/  IADD3 R15, PT, PT, R13, UR5, RZ ;  /* 0x000000050d0f7c10 */ /* 0x000fe2000fffe0ff */
[----:B------:R-:W-:-:S04]  /*0820*/  VIADD R3, R12, UR5 ;  /* 0x000000050c037c36 */ /* 0x000fc80008000000 */
[----:B------:R-:W-:-:S05]  /*0830*/  IMAD.WIDE R2, R3, 0x8, R4 ;  /* 0x0000000803027825 */ /* 0x000fca00078e0204 */
[----:B------:R-:W2:Y:S01]  /*0840*/  LDG.E.64 R16, desc[UR10][R2.64] ;  /* 0x0000000a02107981 */ /* 0x000ea2000c1e1b00 */
[----:B0-----:R-:W-:-:S05]  /*0850*/  IMAD.WIDE R10, R15, 0x8, R10 ;  /* 0x000000080f0a7825 */ /* 0x001fca00078e020a */
        /* <DEDUP_REMOVED lines=12> */
[----:B------:R-:W2:Y:S01]  /*0920*/  LDG.E.64 R22, desc[UR10][R2.64+0x18] ;  /* 0x0000180a02167981 */ /* 0x000ea2000c1e1b00 */
[----:B------:R-:W-:Y:S01]  /*0930*/  UIADD3 UR5, UPT, UPT, UR5, 0x4, URZ ;  /* 0x0000000405057890 */ /* 0x000fe2000fffe0ff */
[----:B--2---:R-:W-:-:S07]  /*0940*/  DFMA R6, R6, R22, R20 ;  /* 0x000000160606722b */ /* 0x004fce0000000014 */
[----:B------:R1:W-:Y:S04]  /*0950*/  STG.E.64 desc[UR10][R8.64+0x20], R6 ;  /* 0x0000200608007986 */ /* 0x0003e8000c101b0a */
.L_x_4:
[----:B------:R-:W-:Y:S05]  /*0960*/  @!P1 EXIT ;  /* 0x000000000000994d */ /* 0x000fea0003800000 */
[----:B------:R-:W-:Y:S02]  /*0970*/  ISETP.NE.AND P0, PT, R18, 0x1, PT ;  /* 0x000000011200780c */ /* 0x000fe40003f05270 */
[----:B------:R-:W-:-:S04]  /*0980*/  LOP3.LUT R0, R0, 0x1, RZ, 0xc0, !PT ;  /* 0x0000000100007812 */ /* 0x000fc800078ec0ff */
[----:B------:R-:W-:-:S07]  /*0990*/  ISETP.NE.U32.AND P1, PT, R0, 0x1, PT ;  /* 0x000000010000780c */ /* 0x000fce0003f25070 */
[----:B------:R-:W-:Y:S06]  /*09a0*/  @!P0 BRA `(.L_x_5) ;  /* 0x0000000000388947 */ /* 0x000fec0003800000 */
[----:B------:R-:W2:Y:S01]  /*09b0*/  LDC.64 R2, c[0x0][0x3a0] ;  /* 0x0000e800ff027b82 */ /* 0x000ea20000000a00 */
[----:B-1----:R-:W-:Y:S01]  /*09c0*/  IADD3 R15, PT, PT, R13, UR5, RZ ;  /* 0x000000050d0f7c10 */ /* 0x002fe2000fffe0ff */
[----:B------:R-:W-:-:S04]  /*09d0*/  VIADD R17, R12, UR5 ;  /* 0x000000050c117c36 */ /* 0x000fc80008000000 */
[----:B------:R-:W-:-:S05]  /*09e0*/  IMAD.WIDE R16, R17, 0x8, R4 ;  /* 0x0000000811107825 */ /* 0x000fca00078e0204 */
[----:B0-----:R-:W3:Y:S01]  /*09f0*/  LDG.E.64 R10, desc[UR10][R16.64] ;  /* 0x0000000a100a7981 */ /* 0x001ee2000c1e1b00 */
[----:B--2---:R-:W-:-:S05]  /*0a00*/  IMAD.WIDE R14, R15, 0x8, R2 ;  /* 0x000000080f0e7825 */ /* 0x004fca00078e0202 */
[----:B------:R-:W3:Y:S02]  /*0a10*/  LDG.E.64 R2, desc[UR10][R14.64] ;  /* 0x0000000a0e027981 */ /* 0x000ee4000c1e1b00 */
[----:B---3--:R-:W-:-:S07]  /*0a20*/  DFMA R2, R2, R10, R6 ;  /* 0x0000000a0202722b */ /* 0x008fce0000000006 */
[----:B------:R2:W-:Y:S04]  /*0a30*/  STG.E.64 desc[UR10][R8.64+0x20], R2 ;  /* 0x0000200208007986 */ /* 0x0005e8000c101b0a */
[----:B------:R-:W3:Y:S04]  /*0a40*/  LDG.E.64 R6, desc[UR10][R14.64+0x8] ;  /* 0x0000080a0e067981 */ /* 0x000ee8000c1e1b00 */
[----:B------:R-:W3:Y:S01]  /*0a50*/  LDG.E.64 R10, desc[UR10][R16.64+0x8] ;  /* 0x0000080a100a7981 */ /* 0x000ee2000c1e1b00 */
[----:B------:R-:W-:Y:S01]  /*0a60*/  UIADD3 UR5, UPT, UPT, UR5, 0x2, URZ ;  /* 0x0000000205057890 */ /* 0x000fe2000fffe0ff */
[----:B---3--:R-:W-:-:S07]  /*0a70*/  DFMA R6, R6, R10, R2 ;  /* 0x0000000a0606722b */ /* 0x008fce0000000002 */
[----:B------:R2:W-:Y:S04]  /*0a80*/  STG.E.64 desc[UR10][R8.64+0x20], R6 ;  /* 0x0000200608007986 */ /* 0x0005e8000c101b0a */
.L_x_5:
[----:B------:R-:W-:Y:S05]  /*0a90*/  @P1 EXIT ;  /* 0x000000000000194d */ /* 0x000fea0003800000 */
[----:B--2---:R-:W2:Y:S01]  /*0aa0*/  LDC.64 R2, c[0x0][0x3a0] ;  /* 0x0000e800ff027b82 */ /* 0x004ea20000000a00 */
[----:B------:R-:W-:Y:S01]  /*0ab0*/  IADD3 R13, PT, PT, R13, UR5, RZ ;  /* 0x000000050d0d7c10 */ /* 0x000fe2000fffe0ff */
[----:B0-----:R-:W-:-:S04]  /*0ac0*/  VIADD R11, R12, UR5 ;  /* 0x000000050c0b7c36 */ /* 0x001fc80008000000 */
[----:B------:R-:W-:-:S06]  /*0ad0*/  IMAD.WIDE R4, R11, 0x8, R4 ;  /* 0x000000080b047825 */ /* 0x000fcc00078e0204 */
[----:B------:R-:W1:Y:S01]  /*0ae0*/  LDG.E.64 R4, desc[UR10][R4.64] ;  /* 0x0000000a04047981 */ /* 0x000e62000c1e1b00 */
[----:B--2---:R-:W-:-:S06]  /*0af0*/  IMAD.WIDE R2, R13, 0x8, R2 ;  /* 0x000000080d027825 */ /* 0x004fcc00078e0202 */
[----:B------:R-:W1:Y:S02]  /*0b00*/  LDG.E.64 R2, desc[UR10][R2.64] ;  /* 0x0000000a02027981 */ /* 0x000e64000c1e1b00 */
[----:B-1----:R-:W-:-:S07]  /*0b10*/  DFMA R6, R2, R4, R6 ;  /* 0x000000040206722b */ /* 0x002fce0000000006 */
[----:B------:R-:W-:Y:S01]  /*0b20*/  STG.E.64 desc[UR10][R8.64+0x20], R6 ;  /* 0x0000200608007986 */ /* 0x000fe2000c101b0a */
[----:B------:R-:W-:Y:S05]  /*0b30*/  EXIT ;  /* 0x000000000000794d */ /* 0x000fea0003800000 */
.L_x_1:
[----:B------:R-:W0:Y:S01]  /*0b40*/  LDCU.64 UR12, c[0x0][0x388] ;  /* 0x00007100ff0c77ac */ /* 0x000e220008000a00 */
[----:B------:R-:W1:Y:S01]  /*0b50*/  LDC R15, c[0x0][0x384] ;  /* 0x0000e100ff0f7b82 */ /* 0x000e620000000800 */
[----:B------:R-:W-:Y:S01]  /*0b60*/  VIADD R13, R10, 0x4 ;  /* 0x000000040a0d7836 */ /* 0x000fe20000000000 */
[----:B------:R-:W-:Y:S01]  /*0b70*/  SHF.R.S32.HI R14, RZ, 0x1f, R7 ;  /* 0x0000001fff0e7819 */ /* 0x000fe20000011407 */
[----:B------:R-:W2:Y:S01]  /*0b80*/  LDCU UR4, c[0x0][0x390] ;  /* 0x00007200ff0477ac */ /* 0x000ea20008000800 */
[----:B------:R-:W-:Y:S01]  /*0b90*/  VIADD R4, R3, 0x4 ;  /* 0x0000000403047836 */ /* 0x000fe20000000000 */
[----:B------:R-:W3:Y:S03]  /*0ba0*/  LDCU.64 UR8, c[0x0][0x3a0] ;  /* 0x00007400ff0877ac */ /* 0x000ee60008000a00 */
[----:B------:R-:W4:Y:S01]  /*0bb0*/  LDC.64 R10, c[0x0][0x3a8] ;  /* 0x0000ea00ff0a7b82 */ /* 0x000f220000000a00 */
[----:B------:R-:W5:Y:S01]  /*0bc0*/  LDCU UR6, c[0x0][0x398] ;  /* 0x00007300ff0677ac */ /* 0x000f620008000800 */
[----:B0-----:R-:W-:-:S05]  /*0bd0*/  MOV R0, UR13 ;  /* 0x0000000d00007c02 */ /* 0x001fca0008000f00 */
[-C--:B------:R-:W-:Y:S02]  /*0be0*/  IMAD R6, R13, R0.reuse, RZ ;  /* 0x000000000d067224 */ /* 0x080fe400078e02ff */
[----:B------:R-:W-:Y:S01]  /*0bf0*/  IMAD R5, R4, R0, RZ ;  /* 0x0000000004057224 */ /* 0x000fe200078e02ff */
[----:B-1----:R-:W-:Y:S01]  /*0c00*/  IADD3 R3, PT, PT, R3, 0x2, -R15 ;  /* 0x0000000203037810 */ /* 0x002fe20007ffe80f */
[----:B--2---:R-:W-:Y:S02]  /*0c10*/  IMAD R6, R6, UR4, RZ ;  /* 0x0000000406067c24 */ /* 0x004fe4000f8e02ff */
[----:B------:R-:W-:Y:S01]  /*0c20*/  IMAD R2, R0, R15, RZ ;  /* 0x0000000f00027224 */ /* 0x000fe200078e02ff */
[----:B------:R-:W-:Y:S01]  /*0c30*/  SHF.R.S32.HI R9, RZ, 0x1f, R5 ;  /* 0x0000001fff097819 */ /* 0x000fe20000011405 */
[----:B-----5:R-:W-:Y:S01]  /*0c40*/  IMAD R3, R3, UR6, RZ ;  /* 0x0000000603037c24 */ /* 0x020fe2000f8e02ff */
[----:B------:R-:W-:Y:S01]  /*0c50*/  IADD3 R5, P0, P1, R6, R5, R7 ;  /* 0x0000000506057210 */ /* 0x000fe2000791e007 */
[----:B------:R-:W0:Y:S01]  /*0c60*/  LDCU.64 UR6, c[0x0][0x3b0] ;  /* 0x00007600ff0677ac */ /* 0x000e220008000a00 */
[----:B------:R-:W-:Y:S01]  /*0c70*/  SHF.R.S32.HI R8, RZ, 0x1f, R6 ;  /* 0x0000001fff087819 */ /* 0x000fe20000011406 */
[----:B----4-:R-:W-:-:S03]  /*0c80*/  IMAD.WIDE R10, R3, 0x8, R10 ;  /* 0x00000008030a7825 */ /* 0x010fc600078e020a */
[----:B------:R-:W-:Y:S02]  /*0c90*/  IADD3.X R14, PT, PT, R8, R9, R14, P0, P1 ;  /* 0x00000009080e7210 */ /* 0x000fe400007e240e */
[C---:B------:R-:W-:Y:S01]  /*0ca0*/  IADD3 R8, P0, PT, R2.reuse, R5, RZ ;  /* 0x0000000502087210 */ /* 0x040fe20007f1e0ff */
[----:B------:R-:W2:Y:S03]  /*0cb0*/  LDG.E.64 R18, desc[UR10][R10.64] ;  /* 0x0000000a0a127981 */ /* 0x000ea6000c1e1b00 */
[----:B------:R-:W-:Y:S02]  /*0cc0*/  LEA.HI.X.SX32 R9, R2, R14, 0x1, P0 ;  /* 0x0000000e02097211 */ /* 0x000fe400000f0eff */
[----:B---3--:R-:W-:-:S04]  /*0cd0*/  LEA R16, P0, R8, UR8, 0x3 ;  /* 0x0000000808107c11 */ /* 0x008fc8000f8018ff */
[----:B------:R-:W-:-:S06]  /*0ce0*/  LEA.HI.X R17, R8, UR9, R9, 0x3, P0 ;  /* 0x0000000908117c11 */ /* 0x000fcc00080f1c09 */
        /* <DEDUP_REMOVED lines=8> */
[----:B------:R-:W-:Y:S01]  /*0d70*/  IADD3 R3, PT, PT, R15, -UR12, RZ ;  /* 0x8000000c0f037c10 */ /* 0x000fe2000fffe0ff */
[----:B------:R-:W-:Y:S01]  /*0d80*/  IMAD.IADD R4, R4, 0x1, R15 ;  /* 0x0000000104047824 */ /* 0x000fe200078e020f */
[----:B------:R-:W-:Y:S02]  /*0d90*/  IADD3 R5, PT, PT, R7, 0x4, R6 ;  /* 0x0000000407057810 */ /* 0x000fe40007ffe006 */
[----:B------:R-:W-:Y:S02]  /*0da0*/  ISETP.GT.U32.AND P0, PT, R3, -0x8, PT ;  /* 0xfffffff80300780c */ /* 0x000fe40003f04070 */
[----:B------:R-:W-:Y:S02]  /*0db0*/  LOP3.LUT R6, R2, 0x7, RZ, 0xc0, !PT ;  /* 0x0000000702067812 */ /* 0x000fe400078ec0ff */
[----:B------:R-:W-:-:S09]  /*0dc0*/  MOV R3, 0x1 ;  /* 0x0000000100037802 */ /* 0x000fd20000000f00 */
[----:B------:R-:W-:Y:S05]  /*0dd0*/  @P0 BRA `(.L_x_6) ;  /* 0x0000000000e80947 */ /* 0x000fea0003800000 */
[----:B------:R-:W-:Y:S02]  /*0de0*/  IADD3 R12, PT, PT, R15, UR5, R12 ;  /* 0x000000050f0c7c10 */ /* 0x000fe4000fffe00c */
[----:B------:R-:W-:Y:S02]  /*0df0*/  LOP3.LUT R3, R2, 0x7ffffff8, RZ, 0xc0, !PT ;  /* 0x7ffffff802037812 */ /* 0x000fe400078ec0ff */
[----:B------:R-:W-:Y:S01]  /*0e00*/  MOV R22, RZ ;  /* 0x000000ff00167202 */ /* 0x000fe20000000f00 */
[----:B------:R-:W-:Y:S02]  /*0e10*/  IMAD R12, R13, UR4, R12 ;  /* 0x000000040d0c7c24 */ /* 0x000fe4000f8e020c */
[----:B------:R-:W-:Y:S02]  /*0e20*/  IMAD.MOV R3, RZ, RZ, -R3 ;  /* 0x000000ffff037224 */ /* 0x000fe400078e0a03 */
[----:B------:R-:W-:-:S04]  /*0e30*/  VIADD R12, R12, 0x5 ;  /* 0x000000050c0c7836 */ /* 0x000fc80000000000 */
[----:B------:R-:W-:-:S07]  /*0e40*/  IMAD R7, R12, R0, R7 ;  /* 0x000000000c077224 */ /* 0x000fce00078e0207 */
.L_x_7:
[----:B-1----:R-:W1:Y:S01]  /*0e50*/  LDC.64 R16, c[0x0][0x3a0] ;  /* 0x0000e800ff107b82 */ /* 0x002e620000000a00 */
[----:B------:R-:W-:Y:S01]  /*0e60*/  IADD3 R13, PT, PT, R22, 0x1, RZ ;  /* 0x00000001160d7810 */ /* 0x000fe20007ffe0ff */
[----:B------:R-:W-:-:S04]  /*0e70*/  VIADD R15, R7, 0x4 ;  /* 0x00000004070f7836 */ /* 0x000fc80000000000 */
[----:B------:R-:W-:Y:S02]  /*0e80*/  IMAD.WIDE R12, R13, 0x8, R10 ;  /* 0x000000080d0c7825 */ /* 0x000fe400078e020a */
[----:B------:R-:W0:Y:S03]  /*0e90*/  LDC R0, c[0x0][0x38c] ;  /* 0x0000e300ff007b82 */ /* 0x000e260000000800 */
[----:B------:R-:W2:Y:S01]  /*0ea0*/  LDG.E.64 R18, desc[UR10][R12.64] ;  /* 0x0000000a0c127981 */ /* 0x000ea2000c1e1b00 */
[----:B-1----:R-:W-:-:S05]  /*0eb0*/  IMAD.WIDE R16, R15, 0x8, R16 ;  /* 0x000000080f107825 */ /* 0x002fca00078e0210 */
[----:B------:R-:W2:Y:S02]  /*0ec0*/  LDG.E.64 R14, desc[UR10][R16.64] ;  /* 0x0000000a100e7981 */ /* 0x000ea4000c1e1b00 */
[----:B--2---:R-:W-:Y:S01]  /*0ed0*/  DFMA R18, R14, R18, R20 ;  /* 0x000000120e12722b */ /* 0x004fe20000000014 */
[----:B0-----:R-:W-:-:S06]  /*0ee0*/  IMAD.WIDE R20, R0, 0x8, R16 ;  /* 0x0000000800147825 */ /* 0x001fcc00078e0210 */
[----:B------:R0:W-:Y:S04]  /*0ef0*/  STG.E.64 desc[UR10][R8.64+0x20], R18 ;  /* 0x0000201208007986 */ /* 0x0001e8000c101b0a */
[----:B------:R-:W2:Y:S04]  /*0f00*/  LDG.E.64 R26, desc[UR10][R12.64+0x8] ;  /* 0x0000080a0c1a7981 */ /* 0x000ea8000c1e1b00 */
[----:B------:R-:W2:Y:S01]  /*0f10*/  LDG.E.64 R14, desc[UR10][R20.64] ;  /* 0x0000000a140e7981 */ /* 0x000ea2000c1e1b00 */
[----:B------:R-:W-:Y:S01]  /*0f20*/  IMAD.WIDE R24, R0, 0x8, R20 ;  /* 0x0000000800187825 */ /* 0x000fe200078e0214 */
[----:B--2---:R-:W-:-:S07]  /*0f30*/  DFMA R26, R14, R26, R18 ;  /* 0x0000001a0e1a722b */ /* 0x004fce0000000012 */
[----:B------:R1:W-:Y:S04]  /*0f40*/  STG.E.64 desc[UR10][R8.64+0x20], R26 ;  /* 0x0000201a08007986 */ /* 0x0003e8000c101b0a */
[----:B------:R-:W2:Y:S04]  /*0f50*/  LDG.E.64 R28, desc[UR10][R24.64] ;  /* 0x0000000a181c7981 */ /* 0x000ea8000c1e1b00 */
[----:B------:R-:W2:Y:S01]  /*0f60*/  LDG.E.64 R14, desc[UR10][R12.64+0x10] ;  /* 0x0000100a0c0e7981 */ /* 0x000ea2000c1e1b00 */
[----:B------:R-:W-:Y:S01]  /*0f70*/  IMAD.WIDE R16, R0, 0x8, R24 ;  /* 0x0000000800107825 */ /* 0x000fe200078e0218 */
[----:B--2---:R-:W-:-:S07]  /*0f80*/  DFMA R28, R28, R14, R26 ;  /* 0x0000000e1c1c722b */ /* 0x004fce000000001a */
[----:B------:R-:W-:Y:S04]  /*0f90*/  STG.E.64 desc[UR10][R8.64+0x20], R28 ;  /* 0x0000201c08007986 */ /* 0x000fe8000c101b0a */
[----:B0-----:R-:W2:Y:S04]  /*0fa0*/  LDG.E.64 R18, desc[UR10][R16.64] ;  /* 0x0000000a10127981 */ /* 0x001ea8000c1e1b00 */
[----:B------:R-:W2:Y:S01]  /*0fb0*/  LDG.E.64 R14, desc[UR10][R12.64+0x18] ;  /* 0x0000180a0c0e7981 */ /* 0x000ea2000c1e1b00 */
[----:B------:R-:W-:Y:S01]  /*0fc0*/  IMAD.WIDE R20, R0, 0x8, R16 ;  /* 0x0000000800147825 */ /* 0x000fe200078e0210 */
[----:B--2---:R-:W-:-:S07]  /*0fd0*/  DFMA R18, R18, R14, R28 ;  /* 0x0000000e1212722b */ /* 0x004fce000000001c */
[----:B------:R0:W-:Y:S04]  /*0fe0*/  STG.E.64 desc[UR10][R8.64+0x20], R18 ;  /* 0x0000201208007986 */ /* 0x0001e8000c101b0a */
[----:B-1----:R-:W2:Y:S04]  /*0ff0*/  LDG.E.64 R26, desc[UR10][R20.64] ;  /* 0x0000000a141a7981 */ /* 0x002ea8000c1e1b00 */
[----:B------:R-:W2:Y:S01]  /*1000*/  LDG.E.64 R14, desc[UR10][R12.64+0x20] ;  /* 0x0000200a0c0e7981 */ /* 0x000ea2000c1e1b00 */
[----:B------:R-:W-:Y:S01]  /*1010*/  IMAD.WIDE R24, R0, 0x8, R20 ;  /* 0x0000000800187825 */ /* 0x000fe200078e0214 */
[----:B--2---:R-:W-:-:S07]  /*1020*/  DFMA R26, R26, R14, R18 ;  /* 0x0000000e1a1a722b */ /* 0x004fce0000000012 */
[----:B------:R1:W-:Y:S04]  /*1030*/  STG.E.64 desc[UR10][R8.64+0x20], R26 ;  /* 0x0000201a08007986 */ /* 0x0003e8000c101b0a */
[----:B------:R-:W2:Y:S04]  /*1040*/  LDG.E.64 R14, desc[UR10][R24.64] ;  /* 0x0000000a180e7981 */ /* 0x000ea8000c1e1b00 */
[----:B------:R-:W2:Y:S02]  /*1050*/  LDG.E.64 R16, desc[UR10][R12.64+0x28] ;  /* 0x0000280a0c107981 */ /* 0x000ea4000c1e1b00 */
[----:B--2---:R-:W-:Y:S01]  /*1060*/  DFMA R14, R14, R16, R26 ;  /* 0x000000100e0e722b */ /* 0x004fe2000000001a */
[----:B------:R-:W-:-:S06]  /*1070*/  IMAD.WIDE R16, R0, 0x8, R24 ;  /* 0x0000000800107825 */ /* 0x000fcc00078e0218 */
[----:B------:R1:W-:Y:S04]  /*1080*/  STG.E.64 desc[UR10][R8.64+0x20], R14 ;  /* 0x0000200e08007986 */ /* 0x0003e8000c101b0a */
[----:B0-----:R-:W2:Y:S04]  /*1090*/  LDG.E.64 R18, desc[UR10][R16.64] ;  /* 0x0000000a10127981 */ /* 0x001ea8000c1e1b00 */
[----:B------:R-:W2:Y:S01]  /*10a0*/  LDG.E.64 R20, desc[UR10][R12.64+0x30] ;  /* 0x0000300a0c147981 */ /* 0x000ea2000c1e1b00 */
[----:B------:R-:W-:Y:S01]  /*10b0*/  IMAD.WIDE R28, R0, 0x8, R16 ;  /* 0x00000008001c7825 */ /* 0x000fe200078e0210 */
[----:B--2---:R-:W-:-:S07]  /*10c0*/  DFMA R18, R18, R20, R14 ;  /* 0x000000141212722b */ /* 0x004fce000000000e */
[----:B------:R1:W-:Y:S04]  /*10d0*/  STG.E.64 desc[UR10][R8.64+0x20], R18 ;  /* 0x0000201208007986 */ /* 0x0003e8000c101b0a */
[----:B------:R-:W2:Y:S04]  /*10e0*/  LDG.E.64 R28, desc[UR10][R28.64] ;  /* 0x0000000a1c1c7981 */ /* 0x000ea8000c1e1b00 */
[----:B------:R-:W2:Y:S01]  /*10f0*/  LDG.E.64 R20, desc[UR10][R12.64+0x38] ;  /* 0x0000380a0c147981 */ /* 0x000ea2000c1e1b00 */
[----:B------:R-:W-:-:S04]  /*1100*/  IADD3 R3, PT, PT, R3, 0x8, RZ ;  /* 0x0000000803037810 */ /* 0x000fc80007ffe0ff */
[----:B------:R-:W-:Y:S01]  /*1110*/  ISETP.NE.AND P0, PT, R3, RZ, PT ;  /* 0x000000ff0300720c */ /* 0x000fe20003f05270 */
[----:B------:R-:W-:Y:S01]  /*1120*/  VIADD R22, R22, 0x8 ;  /* 0x0000000816167836 */ /* 0x000fe20000000000 */
[----:B------:R-:W-:Y:S01]  /*1130*/  LEA R7, R0, R7, 0x3 ;  /* 0x0000000700077211 */ /* 0x000fe200078e18ff */
[----:B--2---:R-:W-:-:S07]  /*1140*/  DFMA R20, R28, R20, R18 ;  /* 0x000000141c14722b */ /* 0x004fce0000000012 */
[----:B------:R1:W-:Y:S03]  /*1150*/  STG.E.64 desc[UR10][R8.64+0x20], R20 ;  /* 0x0000201408007986 */ /* 0x0003e6000c101b0a */
[----:B------:R-:W-:Y:S05]  /*1160*/  @P0 BRA `(.L_x_7) ;  /* 0xfffffffc00380947 */ /* 0x000fea000383ffff */
[----:B------:R-:W-:-:S07]  /*1170*/  VIADD R3, R22, 0x1 ;  /* 0x0000000116037836 */ /* 0x000fce0000000000 */
.L_x_6:
[----:B------:R-:W-:-:S13]  /*1180*/  ISETP.NE.AND P0, PT, R6, RZ, PT ;  /* 0x000000ff0600720c */ /* 0x000fda0003f05270 */
[----:B------:R-:W-:Y:S05]  /*1190*/  @!P0 EXIT ;  /* 0x000000000000894d */ /* 0x000fea0003800000 */
[----:B------:R-:W-:Y:S02]  /*11a0*/  ISETP.GE.U32.AND P0, PT, R6, 0x4, PT ;  /* 0x000000040600780c */ /* 0x000fe40003f06070 */
[----:B------:R-:W-:-:S04]  /*11b0*/  LOP3.LUT R22, R2, 0x3, RZ, 0xc0, !PT ;  /* 0x0000000302167812 */ /* 0x000fc800078ec0ff */
[----:B------:R-:W-:-:S07]  /*11c0*/  ISETP.NE.AND P1, PT, R22, RZ, PT ;  /* 0x000000ff1600720c */ /* 0x000fce0003f25270 */
[----:B------:R-:W-:Y:S06]  /*11d0*/  @!P0 BRA `(.L_x_8) ;  /* 0x0000000000648947 */ /* 0x000fec0003800000 */
[----:B------:R-:W2:Y:S01]  /*11e0*/  LDC.64 R12, c[0x0][0x3a0] ;  /* 0x0000e800ff0c7b82 */ /* 0x000ea20000000a00 */
[----:B------:R-:W-:-:S05]  /*11f0*/  IADD3 R6, PT, PT, R4, R3, RZ ;  /* 0x0000000304067210 */ /* 0x000fca0007ffe0ff */
[----:B-1----:R-:W-:Y:S02]  /*1200*/  IMAD R15, R6, R0, R5 ;  /* 0x00000000060f7224 */ /* 0x002fe400078e0205 */
[----:B------:R-:W-:-:S05]  /*1210*/  IMAD.WIDE R6, R3, 0x8, R10 ;  /* 0x0000000803067825 */ /* 0x000fca00078e020a */
[----:B------:R-:W3:Y:S01]  /*1220*/  LDG.E.64 R16, desc[UR10][R6.64] ;  /* 0x0000000a06107981 */ /* 0x000ee2000c1e1b00 */
[----:B--2---:R-:W-:-:S05]  /*1230*/  IMAD.WIDE R12, R15, 0x8, R12 ;  /* 0x000000080f0c7825 */ /* 0x004fca00078e020c */
[----:B------:R-:W3:Y:S02]  /*1240*/  LDG.E.64 R14, desc[UR10][R12.64] ;  /* 0x0000000a0c0e7981 */ /* 0x000ee4000c1e1b00 */
[----:B---3--:R-:W-:Y:S01]  /*1250*/  DFMA R14, R14, R16, R20 ;  /* 0x000000100e0e722b */ /* 0x008fe20000000014 */
[----:B------:R-:W-:-:S06]  /*1260*/  IMAD.WIDE R16, R0, 0x8, R12 ;  /* 0x0000000800107825 */ /* 0x000fcc00078e020c */
[----:B------:R2:W-:Y:S04]  /*1270*/  STG.E.64 desc[UR10][R8.64+0x20], R14 ;  /* 0x0000200e08007986 */ /* 0x0005e8000c101b0a */
[----:B------:R-:W3:Y:S04]  /*1280*/  LDG.E.64 R18, desc[UR10][R16.64] ;  /* 0x0000000a10127981 */ /* 0x000ee8000c1e1b00 */
[----:B0-----:R-:W3:Y:S01]  /*1290*/  LDG.E.64 R20, desc[UR10][R6.64+0x8] ;  /* 0x0000080a06147981 */ /* 0x001ee2000c1e1b00 */
[----:B------:R-:W-:Y:S01]  /*12a0*/  IMAD.WIDE R24, R0, 0x8, R16 ;  /* 0x0000000800187825 */ /* 0x000fe200078e0210 */
[----:B---3--:R-:W-:-:S07]  /*12b0*/  DFMA R18, R18, R20, R14 ;  /* 0x000000141212722b */ /* 0x008fce000000000e */
[----:B------:R2:W-:Y:S04]  /*12c0*/  STG.E.64 desc[UR10][R8.64+0x20], R18 ;  /* 0x0000201208007986 */ /* 0x0005e8000c101b0a */
[----:B------:R-:W3:Y:S04]  /*12d0*/  LDG.E.64 R20, desc[UR10][R24.64] ;  /* 0x0000000a18147981 */ /* 0x000ee8000c1e1b00 */
[----:B------:R-:W3:Y:S01]  /*12e0*/  LDG.E.64 R26, desc[UR10][R6.64+0x10] ;  /* 0x0000100a061a7981 */ /* 0x000ee2000c1e1b00 */
[----:B------:R-:W-:Y:S01]  /*12f0*/  IMAD.WIDE R12, R0, 0x8, R24 ;  /* 0x00000008000c7825 */ /* 0x000fe200078e0218 */
[----:B---3--:R-:W-:-:S07]  /*1300*/  DFMA R26, R20, R26, R18 ;  /* 0x0000001a141a722b */ /* 0x008fce0000000012 */
[----:B------:R2:W-:Y:S04]  /*1310*/  STG.E.64 desc[UR10][R8.64+0x20], R26 ;  /* 0x0000201a08007986 */ /* 0x0005e8000c101b0a */
[----:B------:R-:W3:Y:S04]  /*1320*/  LDG.E.64 R12, desc[UR10][R12.64] ;  /* 0x0000000a0c0c7981 */ /* 0x000ee8000c1e1b00 */
[----:B------:R-:W3:Y:S01]  /*1330*/  LDG.E.64 R20, desc[UR10][R6.64+0x18] ;  /* 0x0000180a06147981 */ /* 0x000ee2000c1e1b00 */
[----:B------:R-:W-:Y:S01]  /*1340*/  VIADD R3, R3, 0x4 ;  /* 0x0000000403037836 */ /* 0x000fe20000000000 */
[----:B---3--:R-:W-:-:S07]  /*1350*/  DFMA R20, R12, R20, R26 ;  /* 0x000000140c14722b */ /* 0x008fce000000001a */
[----:B------:R2:W-:Y:S04]  /*1360*/  STG.E.64 desc[UR10][R8.64+0x20], R20 ;  /* 0x0000201408007986 */ /* 0x0005e8000c101b0a */
.L_x_8:
[----:B------:R-:W-:Y:S05]  /*1370*/  @!P1 EXIT ;  /* 0x000000000000994d */ /* 0x000fea0003800000 */
[----:B------:R-:W-:Y:S02]  /*1380*/  ISETP.NE.AND P0, PT, R22, 0x1, PT ;  /* 0x000000011600780c */ /* 0x000fe40003f05270 */
[----:B------:R-:W-:-:S04]  /*1390*/  LOP3.LUT R2, R2, 0x1, RZ, 0xc0, !PT ;  /* 0x0000000102027812 */ /* 0x000fc800078ec0ff */
[----:B------:R-:W-:-:S07]  /*13a0*/  ISETP.NE.U32.AND P1, PT, R2, 0x1, PT ;  /* 0x000000010200780c */ /* 0x000fce0003f25070 */
[----:B------:R-:W-:Y:S06]  /*13b0*/  @!P0 BRA `(.L_x_9) ;  /* 0x00000000003c8947 */ /* 0x000fec0003800000 */
[----:B------:R-:W3:Y:S01]  /*13c0*/  LDC.64 R12, c[0x0][0x3a0] ;  /* 0x0000e800ff0c7b82 */ /* 0x000ee20000000a00 */
[----:B------:R-:W-:Y:S01]  /*13d0*/  IADD3 R2, PT, PT, R4, R3, RZ ;  /* 0x0000000304027210 */ /* 0x000fe20007ffe0ff */
[----:B------:R-:W-:-:S04]  /*13e0*/  IMAD.WIDE R6, R3, 0x8, R10 ;  /* 0x0000000803067825 */ /* 0x000fc800078e020a */
[----:B------:R-:W-:Y:S01]  /*13f0*/  IMAD R17, R2, R0, R5 ;  /* 0x0000000002117224 */ /* 0x000fe200078e0205 */
[----:B-12---:R-:W2:Y:S03]  /*1400*/  LDG.E.64 R14, desc[UR10][R6.64] ;  /* 0x0000000a060e7981 */ /* 0x006ea6000c1e1b00 */
[----:B---3--:R-:W-:-:S05]  /*1410*/  IMAD.WIDE R16, R17, 0x8, R12 ;  /* 0x0000000811107825 */ /* 0x008fca00078e020c */
[----:B------:R-:W2:Y:S01]  /*1420*/  LDG.E.64 R12, desc[UR10][R16.64] ;  /* 0x0000000a100c7981 */ /* 0x000ea2000c1e1b00 */
[----:B------:R-:W-:Y:S01]  /*1430*/  IMAD.WIDE R18, R0, 0x8, R16 ;  /* 0x0000000800127825 */ /* 0x000fe200078e0210 */
[----:B--2---:R-:W-:-:S07]  /*1440*/  DFMA R12, R12, R14, R20 ;  /* 0x0000000e0c0c722b */ /* 0x004fce0000000014 */
[----:B------:R3:W-:Y:S04]  /*1450*/  STG.E.64 desc[UR10][R8.64+0x20], R12 ;  /* 0x0000200c08007986 */ /* 0x0007e8000c101b0a */
[----:B0-----:R-:W2:Y:S04]  /*1460*/  LDG.E.64 R20, desc[UR10][R18.64] ;  /* 0x0000000a12147981 */ /* 0x001ea8000c1e1b00 */
[----:B------:R-:W2:Y:S01]  /*1470*/  LDG.E.64 R14, desc[UR10][R6.64+0x8] ;  /* 0x0000080a060e7981 */ /* 0x000ea2000c1e1b00 */
[----:B------:R-:W-:Y:S01]  /*1480*/  VIADD R3, R3, 0x2 ;  /* 0x0000000203037836 */ /* 0x000fe20000000000 */
[----:B--2---:R-:W-:-:S07]  /*1490*/  DFMA R20, R20, R14, R12 ;  /* 0x0000000e1414722b */ /* 0x004fce000000000c */
[----:B------:R3:W-:Y:S04]  /*14a0*/  STG.E.64 desc[UR10][R8.64+0x20], R20 ;  /* 0x0000201408007986 */ /* 0x0007e8000c101b0a */
.L_x_9:
[----:B------:R-:W-:Y:S05]  /*14b0*/  @P1 EXIT ;  /* 0x000000000000194d */ /* 0x000fea0003800000 */
[----:B------:R-:W4:Y:S01]  /*14c0*/  LDC.64 R6, c[0x0][0x3a0] ;  /* 0x0000e800ff067b82 */ /* 0x000f220000000a00 */
[----:B------:R-:W-:Y:S01]  /*14d0*/  IADD3 R4, PT, PT, R4, R3, RZ ;  /* 0x0000000304047210 */ /* 0x000fe20007ffe0ff */
[----:B------:R-:W-:-:S04]  /*14e0*/  IMAD.WIDE R10, R3, 0x8, R10 ;  /* 0x00000008030a7825 */ /* 0x000fc800078e020a */
[----:B------:R-:W-:Y:S02]  /*14f0*/  IMAD R5, R4, R0, R5 ;  /* 0x0000000004057224 */ /* 0x000fe400078e0205 */
[----:B------:R-:W0:Y:S02]  /*1500*/  LDG.E.64 R10, desc[UR10][R10.64] ;  /* 0x0000000a0a0a7981 */ /* 0x000e24000c1e1b00 */
[----:B----4-:R-:W-:-:S06]  /*1510*/  IMAD.WIDE R2, R5, 0x8, R6 ;  /* 0x0000000805027825 */ /* 0x010fcc00078e0206 */
[----:B------:R-:W0:Y:S02]  /*1520*/  LDG.E.64 R2, desc[UR10][R2.64] ;  /* 0x0000000a02027981 */ /* 0x000e24000c1e1b00 */
[----:B0123--:R-:W-:-:S07]  /*1530*/  DFMA R20, R2, R10, R20 ;  /* 0x0000000a0214722b */ /* 0x00ffce0000000014 */
[----:B------:R-:W-:Y:S01]  /*1540*/  STG.E.64 desc[UR10][R8.64+0x20], R20 ;  /* 0x0000201408007986 */ /* 0x000fe2000c101b0a */
[----:B------:R-:W-:Y:S05]  /*1550*/  EXIT ;  /* 0x000000000000794d */ /* 0x000fea0003800000 */
.L_x_0:
[----:B------:R-:W0:Y:S01]  /*1560*/  LDC R12, c[0x0][0x390] ;  /* 0x0000e400ff0c7b82 */ /* 0x000e220000000800 */
[----:B------:R-:W1:Y:S01]  /*1570*/  LDCU.64 UR8, c[0x0][0x388] ;  /* 0x00007100ff0877ac */ /* 0x000e620008000a00 */
[----:B------:R-:W-:Y:S01]  /*1580*/  VIADD R0, R3, 0x4 ;  /* 0x0000000403007836 */ /* 0x000fe20000000000 */
[----:B------:R-:W-:Y:S01]  /*1590*/  IADD3 R4, PT, PT, R10, 0x4, RZ ;  /* 0x000000040a047810 */ /* 0x000fe20007ffe0ff */
[----:B------:R-:W2:Y:S04]  /*15a0*/  LDCU UR4, c[0x0][0x398] ;  /* 0x00007300ff0477ac */ /* 0x000ea80008000800 */
[----:B------:R-:W3:Y:S08]  /*15b0*/  LDC R15, c[0x0][0x384] ;  /* 0x0000e100ff0f7b82 */ /* 0x000ef00000000800 */
[----:B------:R-:W4:Y:S01]  /*15c0*/  LDC.64 R22, c[0x0][0x3a0] ;  /* 0x0000e800ff167b82 */ /* 0x000f220000000a00 */
[----:B-1----:R-:W-:-:S04]  /*15d0*/  IMAD R0, R0, UR9, R7 ;  /* 0x0000000900007c24 */ /* 0x002fc8000f8e0207 */
[----:B------:R-:W-:-:S03]  /*15e0*/  VIADD R0, R0, 0x4 ;  /* 0x0000000400007836 */ /* 0x000fc60000000000 */
[----:B------:R-:W1:Y:S01]  /*15f0*/  LDC.64 R8, c[0x0][0x3a8] ;  /* 0x0000ea00ff087b82 */ /* 0x000e620000000a00 */
[----:B0-----:R-:W-:-:S04]  /*1600*/  IMAD R19, R12, UR9, RZ ;  /* 0x000000090c137c24 */ /* 0x001fc8000f8e02ff */
[----:B------:R-:W-:Y:S01]  /*1610*/  IMAD R5, R4, R19, R0 ;  /* 0x0000001304057224 */ /* 0x000fe200078e0200 */
[----:B---3--:R-:W-:-:S03]  /*1620*/  IADD3 R10, PT, PT, R10, -0x2, -R15 ;  /* 0xfffffffe0a0a7810 */ /* 0x008fc60007ffe80f */
[----:B------:R-:W-:Y:S01]  /*1630*/  IMAD R19, R15, R19, R5 ;  /* 0x000000130f137224 */ /* 0x000fe200078e0205 */
[----:B------:R-:W0:Y:S01]  /*1640*/  LDC.64 R16, c[0x0][0x3b0] ;  /* 0x0000ec00ff107b82 */ /* 0x000e220000000a00 */
[----:B--2---:R-:W-:Y:S02]  /*1650*/  IMAD R11, R10, UR4, RZ ;  /* 0x000000040a0b7c24 */ /* 0x004fe4000f8e02ff */
[----:B----4-:R-:W-:-:S06]  /*1660*/  IMAD.WIDE R18, R19, 0x8, R22 ;  /* 0x0000000813127825 */ /* 0x010fcc00078e0216 */
[----:B------:R-:W2:Y:S01]  /*1670*/  LDG.E.64 R18, desc[UR10][R18.64] ;  /* 0x0000000a12127981 */ /* 0x000ea2000c1e1b00 */
[----:B-1----:R-:W-:-:S05]  /*1680*/  IMAD.WIDE R8, R11, 0x8, R8 ;  /* 0x000000080b087825 */ /* 0x002fca00078e0208 */
[----:B------:R-:W2:Y:S01]  /*1690*/  LDG.E.64 R10, desc[UR10][R8.64] ;  /* 0x0000000a080a7981 */ /* 0x000ea2000c1e1b00 */
[----:B------:R-:W-:-:S04]  /*16a0*/  IADD3 R2, PT, PT, -R15, UR8, RZ ;  /* 0x000000080f027c10 */ /* 0x000fc8000fffe1ff */
[----:B------:R-:W-:Y:S01]  /*16b0*/  ISETP.GE.AND P0, PT, R2, 0x1, PT ;  /* 0x000000010200780c */ /* 0x000fe20003f06270 */
[----:B--2---:R-:W-:Y:S01]  /*16c0*/  DMUL R24, R10, R18 ;  /* 0x000000120a187228 */ /* 0x004fe20000000000 */
[----:B0-----:R-:W-:-:S06]  /*16d0*/  IMAD.WIDE R10, R5, 0x8, R16 ;  /* 0x00000008050a7825 */ /* 0x001fcc00078e0210 */
[----:B------:R0:W-:Y:S05]  /*16e0*/  STG.E.64 desc[UR10][R10.64], R24 ;  /* 0x000000180a007986 */ /* 0x0001ea000c101b0a */
[----:B------:R-:W-:Y:S05]  /*16f0*/  @!P0 EXIT ;  /* 0x000000000000894d */ /* 0x000fea0003800000 */
[----:B------:R-:W-:Y:S01]  /*1700*/  IADD3 R5, PT, PT, R15, -UR8, RZ ;  /* 0x800000080f057c10 */ /* 0x000fe2000fffe0ff */
[----:B------:R-:W-:Y:S01]  /*1710*/  IMAD.IADD R4, R4, 0x1, R15 ;  /* 0x0000000104047824 */ /* 0x000fe200078e020f */
[----:B------:R-:W-:Y:S02]  /*1720*/  LOP3.LUT R6, R2, 0x7, RZ, 0xc0, !PT ;  /* 0x0000000702067812 */ /* 0x000fe400078ec0ff */
[----:B------:R-:W-:Y:S01]  /*1730*/  ISETP.GT.U32.AND P0, PT, R5, -0x8, PT ;  /* 0xfffffff80500780c */ /* 0x000fe20003f04070 */
[----:B------:R-:W-:Y:S01]  /*1740*/  IMAD R5, R12, UR9, RZ ;  /* 0x000000090c057c24 */ /* 0x000fe2000f8e02ff */
[----:B------:R-:W-:-:S11]  /*1750*/  MOV R13, 0x1 ;  /* 0x00000001000d7802 */ /* 0x000fd60000000f00 */
[----:B------:R-:W-:Y:S05]  /*1760*/  @P0 BRA `(.L_x_10) ;  /* 0x0000000000e80947 */ /* 0x000fea0003800000 */
[----:B------:R-:W-:Y:S01]  /*1770*/  IADD3 R14, PT, PT, R15, UR6, R14 ;  /* 0x000000060f0e7c10 */ /* 0x000fe2000fffe00e */
[----:B------:R-:W1:Y:S04]  /*1780*/  LDC.64 R22, c[0x0][0x3a0] ;  /* 0x0000e800ff167b82 */ /* 0x000e680000000a00 */
[----:B------:R-:W-:-:S04]  /*1790*/  VIADD R14, R14, 0x5 ;  /* 0x000000050e0e7836 */ /* 0x000fc80000000000 */
[----:B------:R-:W-:Y:S01]  /*17a0*/  IMAD R14, R14, R12, R3 ;  /* 0x0000000c0e0e7224 */ /* 0x000fe200078e0203 */
[----:B------:R-:W-:-:S04]  /*17b0*/  LOP3.LUT R3, R2, 0x7ffffff8, RZ, 0xc0, !PT ;  /* 0x7ffffff802037812 */ /* 0x000fc800078ec0ff */
[----:B------:R-:W-:Y:S01]  /*17c0*/  IADD3 R14, PT, PT, R14, 0x4, RZ ;  /* 0x000000040e0e7810 */ /* 0x000fe20007ffe0ff */
[----:B------:R-:W-:-:S04]  /*17d0*/  IMAD.MOV R3, RZ, RZ, -R3 ;  /* 0x000000ffff037224 */ /* 0x000fc800078e0a03 */
[----:B------:R-:W-:Y:S01]  /*17e0*/  IMAD R26, R14, UR9, R7 ;  /* 0x000000090e1a7c24 */ /* 0x000fe2000f8e0207 */
[----:B------:R-:W-:-:S07]  /*17f0*/  MOV R7, RZ ;  /* 0x000000ff00077202 */ /* 0x000fce0000000f00 */
.L_x_11:
[----:B------:R-:W-:Y:S02]  /*1800*/  IADD3 R13, PT, PT, R7, 0x1, RZ ;  /* 0x00000001070d7810 */ /* 0x000fe40007ffe0ff */
[----:B---3--:R-:W-:-:S03]  /*1810*/  IADD3 R19, PT, PT, R26, 0x4, RZ ;  /* 0x000000041a137810 */ /* 0x008fc60007ffe0ff */
[----:B------:R-:W-:-:S04]  /*1820*/  IMAD.WIDE R12, R13, 0x8, R8 ;  /* 0x000000080d0c7825 */ /* 0x000fc800078e0208 */
[----:B-1----:R-:W-:Y:S01]  /*1830*/  IMAD.WIDE R18, R19, 0x8, R22 ;  /* 0x0000000813127825 */ /* 0x002fe200078e0216 */
[----:B------:R-:W2:Y:S04]  /*1840*/  LDG.E.64 R20, desc[UR10][R12.64] ;  /* 0x0000000a0c147981 */ /* 0x000ea8000c1e1b00 */
[----:B------:R1:W2:Y:S02]  /*1850*/  LDG.E.64 R14, desc[UR10][R18.64] ;  /* 0x0000000a120e7981 */ /* 0x0002a4000c1e1b00 */
[----:B-1----:R-:W-:Y:S01]  /*1860*/  IMAD.WIDE R18, R5, 0x8, R18 ;  /* 0x0000000805127825 */ /* 0x002fe200078e0212 */
[----:B--2---:R-:W-:-:S07]  /*1870*/  DFMA R20, R14, R20, R24 ;  /* 0x000000140e14722b */ /* 0x004fce0000000018 */
[----:B------:R1:W-:Y:S04]  /*1880*/  STG.E.64 desc[UR10][R10.64], R20 ;  /* 0x000000140a007986 */ /* 0x0003e8000c101b0a */
[----:B------:R-:W2:Y:S04]  /*1890*/  LDG.E.64 R14, desc[UR10][R18.64] ;  /* 0x0000000a120e7981 */ /* 0x000ea8000c1e1b00 */
[----:B------:R-:W2:Y:S01]  /*18a0*/  LDG.E.64 R28, desc[UR10][R12.64+0x8] ;  /* 0x0000080a0c1c7981 */ /* 0x000ea2000c1e1b00 */
[----:B0-----:R-:W-:Y:S01]  /*18b0*/  IMAD.WIDE R24, R5, 0x8, R18 ;  /* 0x0000000805187825 */ /* 0x001fe200078e0212 */
[----:B--2---:R-:W-:-:S07]  /*18c0*/  DFMA R28, R14, R28, R20 ;  /* 0x0000001c0e1c722b */ /* 0x004fce0000000014 */
[----:B------:R0:W-:Y:S04]  /*18d0*/  STG.E.64 desc[UR10][R10.64], R28 ;  /* 0x0000001c0a007986 */ /* 0x0001e8000c101b0a */
[----:B------:R-:W2:Y:S04]  /*18e0*/  LDG.E.64 R14, desc[UR10][R24.64] ;  /* 0x0000000a180e7981 */ /* 0x000ea8000c1e1b00 */
[----:B------:R-:W2:Y:S01]  /*18f0*/  LDG.E.64 R16, desc[UR10][R12.64+0x10] ;  /* 0x0000100a0c107981 */ /* 0x000ea2000c1e1b00 */
[----:B-1----:R-:W-:Y:S01]  /*1900*/  IMAD.WIDE R20, R5, 0x8, R24 ;  /* 0x0000000805147825 */ /* 0x002fe200078e0218 */
[----:B--2---:R-:W-:-:S07]  /*1910*/  DFMA R16, R14, R16, R28 ;  /* 0x000000100e10722b */ /* 0x004fce000000001c */
[----:B------:R1:W-:Y:S04]  /*1920*/  STG.E.64 desc[UR10][R10.64], R16 ;  /* 0x000000100a007986 */ /* 0x0003e8000c101b0a */
[----:B------:R2:W3:Y:S04]  /*1930*/  LDG.E.64 R14, desc[UR10][R20.64] ;  /* 0x0000000a140e7981 */ /* 0x0004e8000c1e1b00 */
[----:B------:R-:W3:Y:S01]  /*1940*/  LDG.E.64 R18, desc[UR10][R12.64+0x18] ;  /* 0x0000180a0c127981 */ /* 0x000ee2000c1e1b00 */
[----:B--2---:R-:W-:Y:S01]  /*1950*/  IMAD.WIDE R20, R5, 0x8, R20 ;  /* 0x0000000805147825 */ /* 0x004fe200078e0214 */
[----:B---3--:R-:W-:-:S07]  /*1960*/  DFMA R18, R14, R18, R16 ;  /* 0x000000120e12722b */ /* 0x008fce0000000010 */
[----:B------:R2:W-:Y:S04]  /*1970*/  STG.E.64 desc[UR10][R10.64], R18 ;  /* 0x000000120a007986 */ /* 0x0005e8000c101b0a */
[----:B------:R-:W3:Y:S04]  /*1980*/  LDG.E.64 R14, desc[UR10][R20.64] ;  /* 0x0000000a140e7981 */ /* 0x000ee8000c1e1b00 */
[----:B0-----:R-:W3:Y:S01]  /*1990*/  LDG.E.64 R28, desc[UR10][R12.64+0x20] ;  /* 0x0000200a0c1c7981 */ /* 0x001ee2000c1e1b00 */
[----:B------:R-:W-:Y:S01]  /*19a0*/  IMAD.WIDE R24, R5, 0x8, R20 ;  /* 0x0000000805187825 */ /* 0x000fe200078e0214 */
[----:B---3--:R-:W-:-:S07]  /*19b0*/  DFMA R28, R14, R28, R18 ;  /* 0x0000001c0e1c722b */ /* 0x008fce0000000012 */
[----:B------:R3:W-:Y:S04]  /*19c0*/  STG.E.64 desc[UR10][R10.64], R28 ;  /* 0x0000001c0a007986 */ /* 0x0007e8000c101b0a */
[----:B-1----:R-:W4:Y:S04]  /*19d0*/  LDG.E.64 R16, desc[UR10][R24.64] ;  /* 0x0000000a18107981 */ /* 0x002f28000c1e1b00 */
[----:B------:R-:W4:Y:S02]  /*19e0*/  LDG.E.64 R14, desc[UR10][R12.64+0x28] ;  /* 0x0000280a0c0e7981 */ /* 0x000f24000c1e1b00 */
[----:B----4-:R-:W-:Y:S01]  /*19f0*/  DFMA R14, R16, R14, R28 ;  /* 0x0000000e100e722b */ /* 0x010fe2000000001c */
[----:B------:R-:W-:-:S06]  /*1a00*/  IMAD.WIDE R16, R5, 0x8, R24 ;  /* 0x0000000805107825 */ /* 0x000fcc00078e0218 */
[----:B------:R3:W-:Y:S04]  /*1a10*/  STG.E.64 desc[UR10][R10.64], R14 ;  /* 0x0000000e0a007986 */ /* 0x0007e8000c101b0a */
[----:B--2---:R-:W2:Y:S04]  /*1a20*/  LDG.E.64 R18, desc[UR10][R16.64] ;  /* 0x0000000a10127981 */ /* 0x004ea8000c1e1b00 */
[----:B------:R-:W2:Y:S01]  /*1a30*/  LDG.E.64 R20, desc[UR10][R12.64+0x30] ;  /* 0x0000300a0c147981 */ /* 0x000ea2000c1e1b00 */
[----:B------:R-:W-:Y:S01]  /*1a40*/  VIADD R3, R3, 0x8 ;  /* 0x0000000803037836 */ /* 0x000fe20000000000 */
[----:B--2---:R-:W-:Y:S01]  /*1a50*/  DFMA R18, R18, R20, R14 ;  /* 0x000000141212722b */ /* 0x004fe2000000000e */
[----:B------:R-:W-:-:S06]  /*1a60*/  IMAD.WIDE R20, R5, 0x8, R16 ;  /* 0x0000000805147825 */ /* 0x000fcc00078e0210 */
[----:B------:R3:W-:Y:S04]  /*1a70*/  STG.E.64 desc[UR10][R10.64], R18 ;  /* 0x000000120a007986 */ /* 0x0007e8000c101b0a */
[----:B------:R-:W2:Y:S04]  /*1a80*/  LDG.E.64 R20, desc[UR10][R20.64] ;  /* 0x0000000a14147981 */ /* 0x000ea8000c1e1b00 */
[----:B------:R-:W2:Y:S01]  /*1a90*/  LDG.E.64 R24, desc[UR10][R12.64+0x38] ;  /* 0x0000380a0c187981 */ /* 0x000ea2000c1e1b00 */
[----:B------:R-:W-:Y:S02]  /*1aa0*/  ISETP.NE.AND P0, PT, R3, RZ, PT ;  /* 0x000000ff0300720c */ /* 0x000fe40003f05270 */
[----:B------:R-:W-:-:S02]  /*1ab0*/  IADD3 R7, PT, PT, R7, 0x8, RZ ;  /* 0x0000000807077810 */ /* 0x000fc40007ffe0ff */
[----:B------:R-:W-:Y:S01]  /*1ac0*/  LEA R26, R5, R26, 0x3 ;  /* 0x0000001a051a7211 */ /* 0x000fe200078e18ff */
[----:B--2---:R-:W-:-:S07]  /*1ad0*/  DFMA R24, R20, R24, R18 ;  /* 0x000000181418722b */ /* 0x004fce0000000012 */
[----:B------:R3:W-:Y:S01]  /*1ae0*/  STG.E.64 desc[UR10][R10.64], R24 ;  /* 0x000000180a007986 */ /* 0x0007e2000c101b0a */
[----:B------:R-:W-:Y:S05]  /*1af0*/  @P0 BRA `(.L_x_11) ;  /* 0xfffffffc00400947 */ /* 0x000fea000383ffff */
[----:B------:R-:W-:-:S07]  /*1b00*/  VIADD R13, R7, 0x1 ;  /* 0x00000001070d7836 */ /* 0x000fce0000000000 */
.L_x_10:
[----:B------:R-:W-:-:S13]  /*1b10*/  ISETP.NE.AND P0, PT, R6, RZ, PT ;  /* 0x000000ff0600720c */ /* 0x000fda0003f05270 */
[----:B------:R-:W-:Y:S05]  /*1b20*/  @!P0 EXIT ;  /* 0x000000000000894d */ /* 0x000fea0003800000 */
[----:B------:R-:W-:Y:S02]  /*1b30*/  ISETP.GE.U32.AND P0, PT, R6, 0x4, PT ;  /* 0x000000040600780c */ /* 0x000fe40003f06070 */
[----:B------:R-:W-:-:S04]  /*1b40*/  LOP3.LUT R3, R2, 0x3, RZ, 0xc0, !PT ;  /* 0x0000000302037812 */ /* 0x000fc800078ec0ff */
[----:B------:R-:W-:-:S07]  /*1b50*/  ISETP.NE.AND P1, PT, R3, RZ, PT ;  /* 0x000000ff0300720c */ /* 0x000fce0003f25270 */
[----:B------:R-:W-:Y:S06]  /*1b60*/  @!P0 BRA `(.L_x_12) ;  /* 0x0000000000608947 */ /* 0x000fec0003800000 */
[----:B------:R-:W-:-:S05]  /*1b70*/  IADD3 R6, PT, PT, R4, R13, RZ ;  /* 0x0000000d04067210 */ /* 0x000fca0007ffe0ff */
[----:B---3--:R-:W-:Y:S02]  /*1b80*/  IMAD R15, R5, R6, R0 ;  /* 0x00000006050f7224 */ /* 0x008fe400078e0200 */
[----:B------:R-:W-:-:S04]  /*1b90*/  IMAD.WIDE R6, R13, 0x8, R8 ;  /* 0x000000080d067825 */ /* 0x000fc800078e0208 */
[----:B------:R-:W-:Y:S01]  /*1ba0*/  IMAD.WIDE R14, R15, 0x8, R22 ;  /* 0x000000080f0e7825 */ /* 0x000fe200078e0216 */
[----:B------:R-:W0:Y:S04]  /*1bb0*/  LDG.E.64 R18, desc[UR10][R6.64] ;  /* 0x0000000a06127981 */ /* 0x000e28000c1e1b00 */
[----:B------:R-:W0:Y:S02]  /*1bc0*/  LDG.E.64 R16, desc[UR10][R14.64] ;  /* 0x0000000a0e107981 */ /* 0x000e24000c1e1b00 */
[----:B0-----:R-:W-:Y:S01]  /*1bd0*/  DFMA R24, R16, R18, R24 ;  /* 0x000000121018722b */ /* 0x001fe20000000018 */
[----:B------:R-:W-:-:S06]  /*1be0*/  IMAD.WIDE R16, R5, 0x8, R14 ;  /* 0x0000000805107825 */ /* 0x000fcc00078e020e */
[----:B------:R0:W-:Y:S04]  /*1bf0*/  STG.E.64 desc[UR10][R10.64], R24 ;  /* 0x000000180a007986 */ /* 0x0001e8000c101b0a */
[----:B------:R-:W2:Y:S04]  /*1c00*/  LDG.E.64 R20, desc[UR10][R16.64] ;  /* 0x0000000a10147981 */ /* 0x000ea8000c1e1b00 */
[----:B------:R-:W2:Y:S02]  /*1c10*/  LDG.E.64 R18, desc[UR10][R6.64+0x8] ;  /* 0x0000080a06127981 */ /* 0x000ea4000c1e1b00 */
[----:B--2---:R-:W-:Y:S01]  /*1c20*/  DFMA R20, R20, R18, R24 ;  /* 0x000000121414722b */ /* 0x004fe20000000018 */
        /* <DEDUP_REMOVED lines=8> */
[----:B0-----:R-:W2:Y:S01]  /*1cb0*/  LDG.E.64 R24, desc[UR10][R6.64+0x18] ;  /* 0x0000180a06187981 */ /* 0x001ea2000c1e1b00 */
[----:B------:R-:W-:Y:S01]  /*1cc0*/  IADD3 R13, PT, PT, R13, 0x4, RZ ;  /* 0x000000040d0d7810 */ /* 0x000fe20007ffe0ff */
[----:B--2---:R-:W-:-:S07]  /*1cd0*/  DFMA R24, R26, R24, R14 ;  /* 0x000000181a18722b */ /* 0x004fce000000000e */
[----:B------:R1:W-:Y:S04]  /*1ce0*/  STG.E.64 desc[UR10][R10.64], R24 ;  /* 0x000000180a007986 */ /* 0x0003e8000c101b0a */
.L_x_12:
[----:B------:R-:W-:Y:S05]  /*1cf0*/  @!P1 EXIT ;  /* 0x000000000000994d */ /* 0x000fea0003800000 */
[----:B------:R-:W-:Y:S02]  /*1d00*/  ISETP.NE.AND P0, PT, R3, 0x1, PT ;  /* 0x000000010300780c */ /* 0x000fe40003f05270 */
[----:B------:R-:W-:-:S04]  /*1d10*/  LOP3.LUT R2, R2, 0x1, RZ, 0xc0, !PT ;  /* 0x0000000102027812 */ /* 0x000fc800078ec0ff */
[----:B------:R-:W-:-:S07]  /*1d20*/  ISETP.NE.U32.AND P1, PT, R2, 0x1, PT ;  /* 0x000000010200780c */ /* 0x000fce0003f25070 */
[----:B------:R-:W-:Y:S06]  /*1d30*/  @!P0 BRA `(.L_x_13) ;  /* 0x0000000000388947 */ /* 0x000fec0003800000 */
[----:B------:R-:W-:-:S04]  /*1d40*/  IMAD.IADD R2, R4, 0x1, R13 ;  /* 0x0000000104027824 */ /* 0x000fc800078e020d */
[----:B------:R-:W-:Y:S02]  /*1d50*/  IMAD R17, R5, R2, R0 ;  /* 0x0000000205117224 */ /* 0x000fe400078e0200 */
[----:B------:R-:W-:-:S04]  /*1d60*/  IMAD.WIDE R2, R13, 0x8, R8 ;  /* 0x000000080d027825 */ /* 0x000fc800078e0208 */
[----:B------:R-:W-:Y:S01]  /*1d70*/  IMAD.WIDE R16, R17, 0x8, R22 ;  /* 0x0000000811107825 */ /* 0x000fe200078e0216 */
[----:B-1-3--:R-:W2:Y:S04]  /*1d80*/  LDG.E.64 R14, desc[UR10][R2.64] ;  /* 0x0000000a020e7981 */ /* 0x00aea8000c1e1b00 */
[----:B------:R-:W2:Y:S01]  /*1d90*/  LDG.E.64 R6, desc[UR10][R16.64] ;  /* 0x0000000a10067981 */ /* 0x000ea2000c1e1b00 */
[----:B------:R-:W-:Y:S01]  /*1da0*/  IMAD.WIDE R18, R5, 0x8, R16 ;  /* 0x0000000805127825 */ /* 0x000fe200078e0210 */
[----:B--2---:R-:W-:-:S07]  /*1db0*/  DFMA R6, R6, R14, R24 ;  /* 0x0000000e0606722b */ /* 0x004fce0000000018 */
[----:B------:R2:W-:Y:S04]  /*1dc0*/  STG.E.64 desc[UR10][R10.64], R6 ;  /* 0x000000060a007986 */ /* 0x0005e8000c101b0a */
[----:B0-----:R-:W3:Y:S04]  /*1dd0*/  LDG.E.64 R24, desc[UR10][R18.64] ;  /* 0x0000000a12187981 */ /* 0x001ee8000c1e1b00 */
[----:B------:R-:W3:Y:S01]  /*1de0*/  LDG.E.64 R14, desc[UR10][R2.64+0x8] ;  /* 0x0000080a020e7981 */ /* 0x000ee2000c1e1b00 */
[----:B------:R-:W-:Y:S01]  /*1df0*/  IADD3 R13, PT, PT, R13, 0x2, RZ ;  /* 0x000000020d0d7810 */ /* 0x000fe20007ffe0ff */
[----:B---3--:R-:W-:-:S07]  /*1e00*/  DFMA R24, R24, R14, R6 ;  /* 0x0000000e1818722b */ /* 0x008fce0000000006 */
[----:B------:R2:W-:Y:S04]  /*1e10*/  STG.E.64 desc[UR10][R10.64], R24 ;  /* 0x000000180a007986 */ /* 0x0005e8000c101b0a */
.L_x_13:
[----:B------:R-:W-:Y:S05]  /*1e20*/  @P1 EXIT ;  /* 0x000000000000194d */ /* 0x000fea0003800000 */
[----:B------:R-:W-:Y:S01]  /*1e30*/  IADD3 R4, PT, PT, R4, R13, RZ ;  /* 0x0000000d04047210 */ /* 0x000fe20007ffe0ff */
[----:B------:R-:W-:-:S04]  /*1e40*/  IMAD.WIDE R8, R13, 0x8, R8 ;  /* 0x000000080d087825 */ /* 0x000fc800078e0208 */
[----:B------:R-:W-:Y:S02]  /*1e50*/  IMAD R5, R5, R4, R0 ;  /* 0x0000000405057224 */ /* 0x000fe400078e0200 */
[----:B------:R-:W0:Y:S02]  /*1e60*/  LDG.E.64 R8, desc[UR10][R8.64] ;  /* 0x0000000a08087981 */ /* 0x000e24000c1e1b00 */
[----:B------:R-:W-:-:S06]  /*1e70*/  IMAD.WIDE R22, R5, 0x8, R22 ;  /* 0x0000000805167825 */ /* 0x000fcc00078e0216 */
[----:B------:R-:W0:Y:S02]  /*1e80*/  LDG.E.64 R22, desc[UR10][R22.64] ;  /* 0x0000000a16167981 */ /* 0x000e24000c1e1b00 */
[----:B0123--:R-:W-:-:S07]  /*1e90*/  DFMA R24, R22, R8, R24 ;  /* 0x000000081618722b */ /* 0x00ffce0000000018 */
[----:B------:R-:W-:Y:S01]  /*1ea0*/  STG.E.64 desc[UR10][R10.64], R24 ;  /* 0x000000180a007986 */ /* 0x000fe2000c101b0a */
[----:B------:R-:W-:Y:S05]  /*1eb0*/  EXIT ;  /* 0x000000000000794d */ /* 0x000fea0003800000 */
.L_x_14:
[----:B------:R-:W-:-:S00]  /*1ec0*/  BRA `(.L_x_14) ;  /* 0xfffffffc00fc7947 */ /* 0x000fc0000383ffff */
[----:B------:R-:W-:-:S00]  /*1ed0*/  NOP ;  /* 0x0000000000007918 */ /* 0x000fc00000000000 */
        /* <DEDUP_REMOVED lines=10> */
.L_x_15:


//--------------------- .nv.shared.reserved.0     --------------------------
	.section	.nv.shared.reserved.0,"aw",@nobits
	.weak		__nv_reservedSMEM_offset_0_alias
	.size		__nv_reservedSMEM_offset_0_alias, 0, 64
	.other		__nv_reservedSMEM_offset_0_alias,@"STO_CUDA_RESERVED_SHARED STV_DEFAULT"
__nv_reservedSMEM_offset_0_alias:
	.zero		0
	.zero		64


//--------------------- .nv.constant0.stencil_kernel --------------------------
	.section	.nv.constant0.stencil_kernel,"a",@progbits
	.sectionflags	@""
	.align	4
.nv.constant0.stencil_kernel:
	.zero		952


//--------------------- SYMBOLS --------------------------

	.type		.nv.reservedSmem.offset0,@object
	.size		.nv.reservedSmem.offset0,0x4
